//
// Generated by NVIDIA NVVM Compiler
//
// Compiler Build ID: CL-36424714
// Cuda compilation tools, release 13.0, V13.0.88
// Based on NVVM 20.0.0
//

.version 9.0
.target sm_100
.address_size 64

	// .globl	_Z17naive_cuda_matmulPfS_S_iii
.extern .shared .align 16 .b8 sharedMemory[];

.visible .entry _Z17naive_cuda_matmulPfS_S_iii(
	.param .u64 .ptr .align 1 _Z17naive_cuda_matmulPfS_S_iii_param_0,
	.param .u64 .ptr .align 1 _Z17naive_cuda_matmulPfS_S_iii_param_1,
	.param .u64 .ptr .align 1 _Z17naive_cuda_matmulPfS_S_iii_param_2,
	.param .u32 _Z17naive_cuda_matmulPfS_S_iii_param_3,
	.param .u32 _Z17naive_cuda_matmulPfS_S_iii_param_4,
	.param .u32 _Z17naive_cuda_matmulPfS_S_iii_param_5
)
{
	.reg .pred 	%p<13>;
	.reg .b32 	%r<41>;
	.reg .b32 	%f<68>;
	.reg .b64 	%rd<53>;

	ld.param.u64 	%rd6, [_Z17naive_cuda_matmulPfS_S_iii_param_0];
	ld.param.u64 	%rd7, [_Z17naive_cuda_matmulPfS_S_iii_param_1];
	ld.param.u64 	%rd8, [_Z17naive_cuda_matmulPfS_S_iii_param_2];
	ld.param.u32 	%r20, [_Z17naive_cuda_matmulPfS_S_iii_param_3];
	ld.param.u32 	%r18, [_Z17naive_cuda_matmulPfS_S_iii_param_4];
	ld.param.u32 	%r19, [_Z17naive_cuda_matmulPfS_S_iii_param_5];
	cvta.to.global.u64 	%rd1, %rd8;
	cvta.to.global.u64 	%rd2, %rd7;
	mov.u32 	%r21, %ctaid.y;
	mov.u32 	%r22, %ntid.y;
	mov.u32 	%r23, %tid.y;
	mad.lo.s32 	%r1, %r21, %r22, %r23;
	mov.u32 	%r24, %ctaid.x;
	mov.u32 	%r25, %ntid.x;
	mov.u32 	%r26, %tid.x;
	mad.lo.s32 	%r2, %r24, %r25, %r26;
	setp.ge.s32 	%p1, %r1, %r20;
	setp.ge.s32 	%p2, %r2, %r19;
	or.pred  	%p3, %p1, %p2;
	@%p3 bra 	$L__BB0_14;
	setp.lt.s32 	%p4, %r18, 1;
	mov.f32 	%f67, 0f00000000;
	@%p4 bra 	$L__BB0_13;
	mul.lo.s32 	%r3, %r18, %r1;
	and.b32  	%r4, %r18, 7;
	setp.lt.u32 	%p5, %r18, 8;
	mov.f32 	%f67, 0f00000000;
	mov.b32 	%r39, 0;
	@%p5 bra 	$L__BB0_5;
	and.b32  	%r39, %r18, 2147483640;
	neg.s32 	%r37, %r39;
	shl.b32 	%r7, %r19, 3;
	mul.wide.u32 	%rd9, %r3, 4;
	add.s64 	%rd10, %rd9, %rd2;
	add.s64 	%rd52, %rd10, 16;
	mov.f32 	%f67, 0f00000000;
	mul.wide.s32 	%rd13, %r19, 4;
	mov.u32 	%r36, %r2;
$L__BB0_4:
	.pragma "nounroll";
	ld.global.f32 	%f17, [%rd52+-16];
	mul.wide.s32 	%rd11, %r36, 4;
	add.s64 	%rd12, %rd1, %rd11;
	ld.global.f32 	%f18, [%rd12];
	fma.rn.f32 	%f19, %f17, %f18, %f67;
	ld.global.f32 	%f20, [%rd52+-12];
	add.s64 	%rd14, %rd12, %rd13;
	ld.global.f32 	%f21, [%rd14];
	fma.rn.f32 	%f22, %f20, %f21, %f19;
	ld.global.f32 	%f23, [%rd52+-8];
	add.s64 	%rd15, %rd14, %rd13;
	ld.global.f32 	%f24, [%rd15];
	fma.rn.f32 	%f25, %f23, %f24, %f22;
	ld.global.f32 	%f26, [%rd52+-4];
	add.s64 	%rd16, %rd15, %rd13;
	ld.global.f32 	%f27, [%rd16];
	fma.rn.f32 	%f28, %f26, %f27, %f25;
	ld.global.f32 	%f29, [%rd52];
	add.s64 	%rd17, %rd16, %rd13;
	ld.global.f32 	%f30, [%rd17];
	fma.rn.f32 	%f31, %f29, %f30, %f28;
	ld.global.f32 	%f32, [%rd52+4];
	add.s64 	%rd18, %rd17, %rd13;
	ld.global.f32 	%f33, [%rd18];
	fma.rn.f32 	%f34, %f32, %f33, %f31;
	ld.global.f32 	%f35, [%rd52+8];
	add.s64 	%rd19, %rd18, %rd13;
	ld.global.f32 	%f36, [%rd19];
	fma.rn.f32 	%f37, %f35, %f36, %f34;
	ld.global.f32 	%f38, [%rd52+12];
	add.s64 	%rd20, %rd19, %rd13;
	ld.global.f32 	%f39, [%rd20];
	fma.rn.f32 	%f67, %f38, %f39, %f37;
	add.s32 	%r37, %r37, 8;
	add.s32 	%r36, %r36, %r7;
	add.s64 	%rd52, %rd52, 32;
	setp.ne.s32 	%p6, %r37, 0;
	@%p6 bra 	$L__BB0_4;
$L__BB0_5:
	setp.eq.s32 	%p7, %r4, 0;
	@%p7 bra 	$L__BB0_13;
	and.b32  	%r13, %r18, 3;
	setp.lt.u32 	%p8, %r4, 4;
	@%p8 bra 	$L__BB0_8;
	add.s32 	%r28, %r39, %r3;
	mul.wide.u32 	%rd21, %r28, 4;
	add.s64 	%rd22, %rd2, %rd21;
	ld.global.f32 	%f41, [%rd22];
	mad.lo.s32 	%r29, %r39, %r19, %r2;
	mul.wide.s32 	%rd23, %r29, 4;
	add.s64 	%rd24, %rd1, %rd23;
	ld.global.f32 	%f42, [%rd24];
	fma.rn.f32 	%f43, %f41, %f42, %f67;
	cvt.u64.u32 	%rd25, %r3;
	cvt.u64.u32 	%rd26, %r39;
	add.s64 	%rd27, %rd26, %rd25;
	shl.b64 	%rd28, %rd27, 2;
	add.s64 	%rd29, %rd2, %rd28;
	ld.global.f32 	%f44, [%rd29+4];
	mul.wide.s32 	%rd30, %r19, 4;
	add.s64 	%rd31, %rd24, %rd30;
	ld.global.f32 	%f45, [%rd31];
	fma.rn.f32 	%f46, %f44, %f45, %f43;
	ld.global.f32 	%f47, [%rd29+8];
	add.s64 	%rd32, %rd31, %rd30;
	ld.global.f32 	%f48, [%rd32];
	fma.rn.f32 	%f49, %f47, %f48, %f46;
	ld.global.f32 	%f50, [%rd29+12];
	add.s64 	%rd33, %rd32, %rd30;
	ld.global.f32 	%f51, [%rd33];
	fma.rn.f32 	%f67, %f50, %f51, %f49;
	add.s32 	%r39, %r39, 4;
$L__BB0_8:
	setp.eq.s32 	%p9, %r13, 0;
	@%p9 bra 	$L__BB0_13;
	setp.eq.s32 	%p10, %r13, 1;
	@%p10 bra 	$L__BB0_11;
	add.s32 	%r30, %r39, %r3;
	mul.wide.u32 	%rd34, %r30, 4;
	add.s64 	%rd35, %rd2, %rd34;
	ld.global.f32 	%f53, [%rd35];
	mad.lo.s32 	%r31, %r39, %r19, %r2;
	mul.wide.s32 	%rd36, %r31, 4;
	add.s64 	%rd37, %rd1, %rd36;
	ld.global.f32 	%f54, [%rd37];
	fma.rn.f32 	%f55, %f53, %f54, %f67;
	cvt.u64.u32 	%rd38, %r3;
	cvt.u64.u32 	%rd39, %r39;
	add.s64 	%rd40, %rd39, %rd38;
	shl.b64 	%rd41, %rd40, 2;
	add.s64 	%rd42, %rd2, %rd41;
	ld.global.f32 	%f56, [%rd42+4];
	mul.wide.s32 	%rd43, %r19, 4;
	add.s64 	%rd44, %rd37, %rd43;
	ld.global.f32 	%f57, [%rd44];
	fma.rn.f32 	%f67, %f56, %f57, %f55;
	add.s32 	%r39, %r39, 2;
$L__BB0_11:
	and.b32  	%r32, %r18, 1;
	setp.eq.b32 	%p11, %r32, 1;
	not.pred 	%p12, %p11;
	@%p12 bra 	$L__BB0_13;
	add.s32 	%r33, %r39, %r3;
	mul.wide.u32 	%rd45, %r33, 4;
	add.s64 	%rd46, %rd2, %rd45;
	ld.global.f32 	%f58, [%rd46];
	mad.lo.s32 	%r34, %r39, %r19, %r2;
	mul.wide.s32 	%rd47, %r34, 4;
	add.s64 	%rd48, %rd1, %rd47;
	ld.global.f32 	%f59, [%rd48];
	fma.rn.f32 	%f67, %f58, %f59, %f67;
$L__BB0_13:
	mad.lo.s32 	%r35, %r19, %r1, %r2;
	cvta.to.global.u64 	%rd49, %rd6;
	mul.wide.s32 	%rd50, %r35, 4;
	add.s64 	%rd51, %rd49, %rd50;
	st.global.f32 	[%rd51], %f67;
$L__BB0_14:
	ret;

}
	// .globl	_Z17tiled_cuda_matmulPfS_S_iiii
.visible .entry _Z17tiled_cuda_matmulPfS_S_iiii(
	.param .u64 .ptr .align 1 _Z17tiled_cuda_matmulPfS_S_iiii_param_0,
	.param .u64 .ptr .align 1 _Z17tiled_cuda_matmulPfS_S_iiii_param_1,
	.param .u64 .ptr .align 1 _Z17tiled_cuda_matmulPfS_S_iiii_param_2,
	.param .u32 _Z17tiled_cuda_matmulPfS_S_iiii_param_3,
	.param .u32 _Z17tiled_cuda_matmulPfS_S_iiii_param_4,
	.param .u32 _Z17tiled_cuda_matmulPfS_S_iiii_param_5,
	.param .u32 _Z17tiled_cuda_matmulPfS_S_iiii_param_6
)
{
	.reg .pred 	%p<20>;
	.reg .b32 	%r<100>;
	.reg .b32 	%f<79>;
	.reg .b64 	%rd<14>;

	ld.param.u64 	%rd4, [_Z17tiled_cuda_matmulPfS_S_iiii_param_1];
	ld.param.u64 	%rd5, [_Z17tiled_cuda_matmulPfS_S_iiii_param_2];
	ld.param.u32 	%r32, [_Z17tiled_cuda_matmulPfS_S_iiii_param_3];
	ld.param.u32 	%r33, [_Z17tiled_cuda_matmulPfS_S_iiii_param_4];
	ld.param.u32 	%r34, [_Z17tiled_cuda_matmulPfS_S_iiii_param_5];
	ld.param.u32 	%r35, [_Z17tiled_cuda_matmulPfS_S_iiii_param_6];
	mov.u32 	%r36, %ctaid.y;
	mov.u32 	%r37, %ntid.y;
	mov.u32 	%r1, %tid.y;
	mad.lo.s32 	%r2, %r36, %r37, %r1;
	mov.u32 	%r38, %ctaid.x;
	mov.u32 	%r39, %ntid.x;
	mov.u32 	%r3, %tid.x;
	mad.lo.s32 	%r4, %r38, %r39, %r3;
	setp.lt.s32 	%p1, %r33, 1;
	mov.f32 	%f77, 0f00000000;
	@%p1 bra 	$L__BB1_19;
	mul.lo.s32 	%r41, %r35, %r35;
	shl.b32 	%r42, %r41, 2;
	mov.u32 	%r43, sharedMemory;
	add.s32 	%r5, %r43, %r42;
	mul.lo.s32 	%r6, %r35, %r1;
	mul.lo.s32 	%r7, %r33, %r2;
	and.b32  	%r8, %r35, 7;
	and.b32  	%r9, %r35, 3;
	and.b32  	%r10, %r35, 2147483640;
	and.b32  	%r11, %r35, 1;
	neg.s32 	%r12, %r10;
	shl.b32 	%r44, %r3, 2;
	add.s32 	%r45, %r42, %r44;
	add.s32 	%r13, %r43, %r45;
	shl.b32 	%r14, %r35, 5;
	shl.b32 	%r15, %r35, 2;
	cvta.to.global.u64 	%rd1, %rd4;
	cvta.to.global.u64 	%rd2, %rd5;
	mov.f32 	%f77, 0f00000000;
	mov.b32 	%r93, 0;
$L__BB1_2:
	setp.ge.s32 	%p2, %r2, %r32;
	add.s32 	%r17, %r93, %r3;
	setp.ge.u32 	%p3, %r17, %r33;
	mov.f32 	%f68, 0f00000000;
	or.pred  	%p4, %p2, %p3;
	@%p4 bra 	$L__BB1_4;
	add.s32 	%r46, %r17, %r7;
	mul.wide.u32 	%rd6, %r46, 4;
	add.s64 	%rd7, %rd1, %rd6;
	ld.global.f32 	%f68, [%rd7];
$L__BB1_4:
	setp.ge.s32 	%p5, %r4, %r34;
	add.s32 	%r47, %r6, %r3;
	shl.b32 	%r48, %r47, 2;
	mov.u32 	%r49, sharedMemory;
	add.s32 	%r50, %r49, %r48;
	st.shared.f32 	[%r50], %f68;
	add.s32 	%r18, %r93, %r1;
	setp.ge.u32 	%p6, %r18, %r33;
	mov.f32 	%f69, 0f00000000;
	or.pred  	%p7, %p5, %p6;
	@%p7 bra 	$L__BB1_6;
	mad.lo.s32 	%r51, %r18, %r34, %r4;
	mul.wide.u32 	%rd8, %r51, 4;
	add.s64 	%rd9, %rd2, %rd8;
	ld.global.f32 	%f69, [%rd9];
$L__BB1_6:
	setp.lt.s32 	%p8, %r35, 1;
	add.s32 	%r54, %r5, %r48;
	st.shared.f32 	[%r54], %f69;
	bar.sync 	0;
	@%p8 bra 	$L__BB1_18;
	setp.lt.u32 	%p9, %r35, 8;
	mov.b32 	%r98, 0;
	@%p9 bra 	$L__BB1_10;
	shl.b32 	%r56, %r6, 2;
	add.s32 	%r58, %r56, %r49;
	add.s32 	%r94, %r58, 16;
	mov.u32 	%r95, %r13;
	mov.u32 	%r96, %r12;
$L__BB1_9:
	.pragma "nounroll";
	ld.shared.f32 	%f24, [%r94+-16];
	ld.shared.f32 	%f25, [%r95];
	fma.rn.f32 	%f26, %f24, %f25, %f77;
	ld.shared.f32 	%f27, [%r94+-12];
	add.s32 	%r59, %r95, %r15;
	ld.shared.f32 	%f28, [%r59];
	fma.rn.f32 	%f29, %f27, %f28, %f26;
	ld.shared.f32 	%f30, [%r94+-8];
	add.s32 	%r60, %r59, %r15;
	ld.shared.f32 	%f31, [%r60];
	fma.rn.f32 	%f32, %f30, %f31, %f29;
	ld.shared.f32 	%f33, [%r94+-4];
	add.s32 	%r61, %r60, %r15;
	ld.shared.f32 	%f34, [%r61];
	fma.rn.f32 	%f35, %f33, %f34, %f32;
	ld.shared.f32 	%f36, [%r94];
	add.s32 	%r62, %r61, %r15;
	ld.shared.f32 	%f37, [%r62];
	fma.rn.f32 	%f38, %f36, %f37, %f35;
	ld.shared.f32 	%f39, [%r94+4];
	add.s32 	%r63, %r62, %r15;
	ld.shared.f32 	%f40, [%r63];
	fma.rn.f32 	%f41, %f39, %f40, %f38;
	ld.shared.f32 	%f42, [%r94+8];
	add.s32 	%r64, %r63, %r15;
	ld.shared.f32 	%f43, [%r64];
	fma.rn.f32 	%f44, %f42, %f43, %f41;
	ld.shared.f32 	%f45, [%r94+12];
	add.s32 	%r65, %r64, %r15;
	ld.shared.f32 	%f46, [%r65];
	fma.rn.f32 	%f77, %f45, %f46, %f44;
	add.s32 	%r96, %r96, 8;
	add.s32 	%r95, %r95, %r14;
	add.s32 	%r94, %r94, 32;
	setp.ne.s32 	%p10, %r96, 0;
	mov.u32 	%r98, %r10;
	@%p10 bra 	$L__BB1_9;
$L__BB1_10:
	setp.eq.s32 	%p11, %r8, 0;
	@%p11 bra 	$L__BB1_18;
	add.s32 	%r66, %r8, -1;
	setp.lt.u32 	%p12, %r66, 3;
	@%p12 bra 	$L__BB1_13;
	add.s32 	%r67, %r98, %r6;
	shl.b32 	%r68, %r67, 2;
	mov.u32 	%r69, sharedMemory;
	add.s32 	%r70, %r69, %r68;
	ld.shared.f32 	%f48, [%r70];
	mad.lo.s32 	%r71, %r98, %r35, %r3;
	shl.b32 	%r72, %r71, 2;
	add.s32 	%r73, %r5, %r72;
	ld.shared.f32 	%f49, [%r73];
	fma.rn.f32 	%f50, %f48, %f49, %f77;
	ld.shared.f32 	%f51, [%r70+4];
	add.s32 	%r74, %r73, %r15;
	ld.shared.f32 	%f52, [%r74];
	fma.rn.f32 	%f53, %f51, %f52, %f50;
	ld.shared.f32 	%f54, [%r70+8];
	add.s32 	%r75, %r74, %r15;
	ld.shared.f32 	%f55, [%r75];
	fma.rn.f32 	%f56, %f54, %f55, %f53;
	ld.shared.f32 	%f57, [%r70+12];
	add.s32 	%r76, %r75, %r15;
	ld.shared.f32 	%f58, [%r76];
	fma.rn.f32 	%f77, %f57, %f58, %f56;
	add.s32 	%r98, %r98, 4;
$L__BB1_13:
	setp.eq.s32 	%p13, %r9, 0;
	@%p13 bra 	$L__BB1_18;
	setp.eq.s32 	%p14, %r9, 1;
	@%p14 bra 	$L__BB1_16;
	add.s32 	%r77, %r98, %r6;
	shl.b32 	%r78, %r77, 2;
	mov.u32 	%r79, sharedMemory;
	add.s32 	%r80, %r79, %r78;
	ld.shared.f32 	%f60, [%r80];
	mad.lo.s32 	%r81, %r98, %r35, %r3;
	shl.b32 	%r82, %r81, 2;
	add.s32 	%r83, %r5, %r82;
	ld.shared.f32 	%f61, [%r83];
	fma.rn.f32 	%f62, %f60, %f61, %f77;
	ld.shared.f32 	%f63, [%r80+4];
	add.s32 	%r84, %r83, %r15;
	ld.shared.f32 	%f64, [%r84];
	fma.rn.f32 	%f77, %f63, %f64, %f62;
	add.s32 	%r98, %r98, 2;
$L__BB1_16:
	setp.eq.s32 	%p15, %r11, 0;
	@%p15 bra 	$L__BB1_18;
	add.s32 	%r85, %r98, %r6;
	shl.b32 	%r86, %r85, 2;
	mov.u32 	%r87, sharedMemory;
	add.s32 	%r88, %r87, %r86;
	ld.shared.f32 	%f65, [%r88];
	mad.lo.s32 	%r89, %r98, %r35, %r3;
	shl.b32 	%r90, %r89, 2;
	add.s32 	%r91, %r5, %r90;
	ld.shared.f32 	%f66, [%r91];
	fma.rn.f32 	%f77, %f65, %f66, %f77;
$L__BB1_18:
	bar.sync 	0;
	add.s32 	%r93, %r93, %r35;
	setp.lt.s32 	%p16, %r93, %r33;
	@%p16 bra 	$L__BB1_2;
$L__BB1_19:
	setp.ge.s32 	%p17, %r2, %r32;
	setp.ge.s32 	%p18, %r4, %r34;
	or.pred  	%p19, %p17, %p18;
	@%p19 bra 	$L__BB1_21;
	ld.param.u64 	%rd13, [_Z17tiled_cuda_matmulPfS_S_iiii_param_0];
	mad.lo.s32 	%r92, %r34, %r2, %r4;
	cvta.to.global.u64 	%rd10, %rd13;
	mul.wide.s32 	%rd11, %r92, 4;
	add.s64 	%rd12, %rd10, %rd11;
	st.global.f32 	[%rd12], %f77;
$L__BB1_21:
	ret;

}


// ===== COMPILED SASS (sm_100) =====

	.target	sm_100

	.elftype	@"ET_EXEC"


//--------------------- .note.nv.tkinfo           --------------------------
	.section	.note.nv.tkinfo,"",@"SHT_NOTE"
	.sectionflags	@"SHF_NOTE_NV_TKINFO"
	.tkinfo
        /*0018*/ 	.word	0x00000002
        /*0030*/ 	.string	""
        /*0030*/ 	.string	"ptxas"
        /*0030*/ 	.string	"Cuda compilation tools, release 13.0, V13.0.88"
        /*0030*/ 	.string	"Build cuda_13.0.r13.0/compiler.36424714_0"
        /*0030*/ 	.string	"-arch sm_100 -m 64 "



//--------------------- .note.nv.cuinfo           --------------------------
	.section	.note.nv.cuinfo,"",@"SHT_NOTE"
	.sectionflags	@"SHF_NOTE_NV_CUINFO"
        /*0018*/ 	.short	0x0002
        /*001a*/ 	.short	0x0064
        /*001c*/ 	.short	0x0082
	.zero		2


//--------------------- .nv.info                  --------------------------
	.section	.nv.info,"",@"SHT_CUDA_INFO"
	.align	4


	//----- nvinfo : EIATTR_REGCOUNT
	.align		4
        /*0000*/ 	.byte	0x04, 0x2f
        /*0002*/ 	.short	(.L_1 - .L_0)
	.align		4
.L_0:
        /*0004*/ 	.word	index@(_Z17naive_cuda_matmulPfS_S_iii)
        /*0008*/ 	.word	0x00000020


	//----- nvinfo : EIATTR_FRAME_SIZE
	.align		4
.L_1:
        /*000c*/ 	.byte	0x04, 0x11
        /*000e*/ 	.short	(.L_3 - .L_2)
	.align		4
.L_2:
        /*0010*/ 	.word	index@(_Z17naive_cuda_matmulPfS_S_iii)
        /*0014*/ 	.word	0x00000000


	//----- nvinfo : EIATTR_REGCOUNT
	.align		4
.L_3:
        /*0018*/ 	.byte	0x04, 0x2f
        /*001a*/ 	.short	(.L_5 - .L_4)
	.align		4
.L_4:
        /*001c*/ 	.word	index@(_Z17tiled_cuda_matmulPfS_S_iiii)
        /*0020*/ 	.word	0x0000001f


	//----- nvinfo : EIATTR_FRAME_SIZE
	.align		4
.L_5:
        /*0024*/ 	.byte	0x04, 0x11
        /*0026*/ 	.short	(.L_7 - .L_6)
	.align		4
.L_6:
        /*0028*/ 	.word	index@(_Z17tiled_cuda_matmulPfS_S_iiii)
        /*002c*/ 	.word	0x00000000


	//----- nvinfo : EIATTR_MIN_STACK_SIZE
	.align		4
.L_7:
        /*0030*/ 	.byte	0x04, 0x12
        /*0032*/ 	.short	(.L_9 - .L_8)
	.align		4
.L_8:
        /*0034*/ 	.word	index@(_Z17tiled_cuda_matmulPfS_S_iiii)
        /*0038*/ 	.word	0x00000000


	//----- nvinfo : EIATTR_MIN_STACK_SIZE
	.align		4
.L_9:
        /*003c*/ 	.byte	0x04, 0x12
        /*003e*/ 	.short	(.L_11 - .L_10)
	.align		4
.L_10:
        /*0040*/ 	.word	index@(_Z17naive_cuda_matmulPfS_S_iii)
        /*0044*/ 	.word	0x00000000
.L_11:


//--------------------- .nv.compat                --------------------------
	.section	.nv.compat,"",@"SHT_CUDA_COMPAT_INFO"
	.align	4
        /*0000*/ 	.byte	0x02, 0x09, 0x00, 0x00, 0x02, 0x02, 0x01, 0x00, 0x02, 0x05, 0x05, 0x00, 0x03, 0x07, 0x01, 0x01
        /*0010*/ 	.byte	0x02, 0x03, 0x00, 0x00, 0x02, 0x06, 0x01, 0x00, 0x04, 0x0b, 0x08, 0x00, 0x09, 0x00, 0x00, 0x00
        /*0020*/ 	.byte	0x00, 0x00, 0x00, 0x00


//--------------------- .nv.info._Z17tiled_cuda_matmulPfS_S_iiii --------------------------
	.section	.nv.info._Z17tiled_cuda_matmulPfS_S_iiii,"",@"SHT_CUDA_INFO"
	.sectionflags	@""
	.align	4


	//----- nvinfo : EIATTR_CUDA_API_VERSION
	.align		4
        /*0000*/ 	.byte	0x04, 0x37
        /*0002*/ 	.short	(.L_13 - .L_12)
.L_12:
        /*0004*/ 	.word	0x00000082


	//----- nvinfo : EIATTR_KPARAM_INFO
	.align		4
.L_13:
        /*0008*/ 	.byte	0x04, 0x17
        /*000a*/ 	.short	(.L_15 - .L_14)
.L_14:
        /*000c*/ 	.word	0x00000000
        /*0010*/ 	.short	0x0006
        /*0012*/ 	.short	0x0024
        /*0014*/ 	.byte	0x00, 0xf0, 0x11, 0x00


	//----- nvinfo : EIATTR_KPARAM_INFO
	.align		4
.L_15:
        /*0018*/ 	.byte	0x04, 0x17
        /*001a*/ 	.short	(.L_17 - .L_16)
.L_16:
        /*001c*/ 	.word	0x00000000
        /*0020*/ 	.short	0x0005
        /*0022*/ 	.short	0x0020
        /*0024*/ 	.byte	0x00, 0xf0, 0x11, 0x00


	//----- nvinfo : EIATTR_KPARAM_INFO
	.align		4
.L_17:
        /*0028*/ 	.byte	0x04, 0x17
        /*002a*/ 	.short	(.L_19 - .L_18)
.L_18:
        /*002c*/ 	.word	0x00000000
        /*0030*/ 	.short	0x0004
        /*0032*/ 	.short	0x001c
        /*0034*/ 	.byte	0x00, 0xf0, 0x11, 0x00


	//----- nvinfo : EIATTR_KPARAM_INFO
	.align		4
.L_19:
        /*0038*/ 	.byte	0x04, 0x17
        /*003a*/ 	.short	(.L_21 - .L_20)
.L_20:
        /*003c*/ 	.word	0x00000000
        /*0040*/ 	.short	0x0003
        /*0042*/ 	.short	0x0018
        /*0044*/ 	.byte	0x00, 0xf0, 0x11, 0x00


	//----- nvinfo : EIATTR_KPARAM_INFO
	.align		4
.L_21:
        /*0048*/ 	.byte	0x04, 0x17
        /*004a*/ 	.short	(.L_23 - .L_22)
.L_22:
        /*004c*/ 	.word	0x00000000
        /*0050*/ 	.short	0x0002
        /*0052*/ 	.short	0x0010
        /*0054*/ 	.byte	0x00, 0xf5, 0x21, 0x00


	//----- nvinfo : EIATTR_KPARAM_INFO
	.align		4
.L_23:
        /*0058*/ 	.byte	0x04, 0x17
        /*005a*/ 	.short	(.L_25 - .L_24)
.L_24:
        /*005c*/ 	.word	0x00000000
        /*0060*/ 	.short	0x0001
        /*0062*/ 	.short	0x0008
        /*0064*/ 	.byte	0x00, 0xf5, 0x21, 0x00


	//----- nvinfo : EIATTR_KPARAM_INFO
	.align		4
.L_25:
        /*0068*/ 	.byte	0x04, 0x17
        /*006a*/ 	.short	(.L_27 - .L_26)
.L_26:
        /*006c*/ 	.word	0x00000000
        /*0070*/ 	.short	0x0000
        /*0072*/ 	.short	0x0000
        /*0074*/ 	.byte	0x00, 0xf5, 0x21, 0x00


	//----- nvinfo : EIATTR_SPARSE_MMA_MASK
	.align		4
.L_27:
        /*0078*/ 	.byte	0x03, 0x50
        /*007a*/ 	.short	0x0000


	//----- nvinfo : EIATTR_MAXREG_COUNT
	.align		4
        /*007c*/ 	.byte	0x03, 0x1b
        /*007e*/ 	.short	0x00ff


	//----- nvinfo : EIATTR_NUM_BARRIERS
	.align		4
        /*0080*/ 	.byte	0x02, 0x4c
        /*0082*/ 	.byte	0x01
	.zero		1


	//----- nvinfo : EIATTR_MERCURY_ISA_VERSION
	.align		4
        /*0084*/ 	.byte	0x03, 0x5f
        /*0086*/ 	.short	0x0101


	//----- nvinfo : EIATTR_VRC_CTA_INIT_COUNT
	.align		4
        /*0088*/ 	.byte	0x02, 0x4a
	.zero		1
	.zero		1


	//----- nvinfo : EIATTR_EXIT_INSTR_OFFSETS
	.align		4
        /*008c*/ 	.byte	0x04, 0x1c
        /*008e*/ 	.short	(.L_29 - .L_28)


	//   ....[0]....
.L_28:
        /*0090*/ 	.word	0x00000a20


	//   ....[1]....
        /*0094*/ 	.word	0x00000a70


	//----- nvinfo : EIATTR_CBANK_PARAM_SIZE
	.align		4
.L_29:
        /*0098*/ 	.byte	0x03, 0x19
        /*009a*/ 	.short	0x0028


	//----- nvinfo : EIATTR_PARAM_CBANK
	.align		4
        /*009c*/ 	.byte	0x04, 0x0a
        /*009e*/ 	.short	(.L_31 - .L_30)
	.align		4
.L_30:
        /*00a0*/ 	.word	index@(.nv.constant0._Z17tiled_cuda_matmulPfS_S_iiii)
        /*00a4*/ 	.short	0x0380
        /*00a6*/ 	.short	0x0028


	//----- nvinfo : EIATTR_SW_WAR
	.align		4
.L_31:
        /*00a8*/ 	.byte	0x04, 0x36
        /*00aa*/ 	.short	(.L_33 - .L_32)
.L_32:
        /*00ac*/ 	.word	0x00000008
.L_33:


//--------------------- .nv.info._Z17naive_cuda_matmulPfS_S_iii --------------------------
	.section	.nv.info._Z17naive_cuda_matmulPfS_S_iii,"",@"SHT_CUDA_INFO"
	.sectionflags	@""
	.align	4


	//----- nvinfo : EIATTR_CUDA_API_VERSION
	.align		4
        /*0000*/ 	.byte	0x04, 0x37
        /*0002*/ 	.short	(.L_35 - .L_34)
.L_34:
        /*0004*/ 	.word	0x00000082


	//----- nvinfo : EIATTR_KPARAM_INFO
	.align		4
.L_35:
        /*0008*/ 	.byte	0x04, 0x17
        /*000a*/ 	.short	(.L_37 - .L_36)
.L_36:
        /*000c*/ 	.word	0x00000000
        /*0010*/ 	.short	0x0005
        /*0012*/ 	.short	0x0020
        /*0014*/ 	.byte	0x00, 0xf0, 0x11, 0x00


	//----- nvinfo : EIATTR_KPARAM_INFO
	.align		4
.L_37:
        /*0018*/ 	.byte	0x04, 0x17
        /*001a*/ 	.short	(.L_39 - .L_38)
.L_38:
        /*001c*/ 	.word	0x00000000
        /*0020*/ 	.short	0x0004
        /*0022*/ 	.short	0x001c
        /*0024*/ 	.byte	0x00, 0xf0, 0x11, 0x00


	//----- nvinfo : EIATTR_KPARAM_INFO
	.align		4
.L_39:
        /*0028*/ 	.byte	0x04, 0x17
        /*002a*/ 	.short	(.L_41 - .L_40)
.L_40:
        /*002c*/ 	.word	0x00000000
        /*0030*/ 	.short	0x0003
        /*0032*/ 	.short	0x0018
        /*0034*/ 	.byte	0x00, 0xf0, 0x11, 0x00


	//----- nvinfo : EIATTR_KPARAM_INFO
	.align		4
.L_41:
        /*0038*/ 	.byte	0x04, 0x17
        /*003a*/ 	.short	(.L_43 - .L_42)
.L_42:
        /*003c*/ 	.word	0x00000000
        /*0040*/ 	.short	0x0002
        /*0042*/ 	.short	0x0010
        /*0044*/ 	.byte	0x00, 0xf5, 0x21, 0x00


	//----- nvinfo : EIATTR_KPARAM_INFO
	.align		4
.L_43:
        /*0048*/ 	.byte	0x04, 0x17
        /*004a*/ 	.short	(.L_45 - .L_44)
.L_44:
        /*004c*/ 	.word	0x00000000
        /*0050*/ 	.short	0x0001
        /*0052*/ 	.short	0x0008
        /*0054*/ 	.byte	0x00, 0xf5, 0x21, 0x00


	//----- nvinfo : EIATTR_KPARAM_INFO
	.align		4
.L_45:
        /*0058*/ 	.byte	0x04, 0x17
        /*005a*/ 	.short	(.L_47 - .L_46)
.L_46:
        /*005c*/ 	.word	0x00000000
        /*0060*/ 	.short	0x0000
        /*0062*/ 	.short	0x0000
        /*0064*/ 	.byte	0x00, 0xf5, 0x21, 0x00


	//----- nvinfo : EIATTR_SPARSE_MMA_MASK
	.align		4
.L_47:
        /*0068*/ 	.byte	0x03, 0x50
        /*006a*/ 	.short	0x0000


	//----- nvinfo : EIATTR_MAXREG_COUNT
	.align		4
        /*006c*/ 	.byte	0x03, 0x1b
        /*006e*/ 	.short	0x00ff


	//----- nvinfo : EIATTR_MERCURY_ISA_VERSION
	.align		4
        /*0070*/ 	.byte	0x03, 0x5f
        /*0072*/ 	.short	0x0101


	//----- nvinfo : EIATTR_VRC_CTA_INIT_COUNT
	.align		4
        /*0074*/ 	.byte	0x02, 0x4a
	.zero		1
	.zero		1


	//----- nvinfo : EIATTR_EXIT_INSTR_OFFSETS
	.align		4
        /*0078*/ 	.byte	0x04, 0x1c
        /*007a*/ 	.short	(.L_49 - .L_48)


	//   ....[0]....
.L_48:
        /*007c*/ 	.word	0x000000d0


	//   ....[1]....
        /*0080*/ 	.word	0x000008f0


	//----- nvinfo : EIATTR_CBANK_PARAM_SIZE
	.align		4
.L_49:
        /*0084*/ 	.byte	0x03, 0x19
        /*0086*/ 	.short	0x0024


	//----- nvinfo : EIATTR_PARAM_CBANK
	.align		4
        /*0088*/ 	.byte	0x04, 0x0a
        /*008a*/ 	.short	(.L_51 - .L_50)
	.align		4
.L_50:
        /*008c*/ 	.word	index@(.nv.constant0._Z17naive_cuda_matmulPfS_S_iii)
        /*0090*/ 	.short	0x0380
        /*0092*/ 	.short	0x0024


	//----- nvinfo : EIATTR_SW_WAR
	.align		4
.L_51:
        /*0094*/ 	.byte	0x04, 0x36
        /*0096*/ 	.short	(.L_53 - .L_52)
.L_52:
        /*0098*/ 	.word	0x00000008
.L_53:


//--------------------- .nv.callgraph             --------------------------
	.section	.nv.callgraph,"",@"SHT_CUDA_CALLGRAPH"
	.align	4
	.sectionentsize	8
	.align		4
        /*0000*/ 	.word	0x00000000
	.align		4
        /*0004*/ 	.word	0xffffffff
	.align		4
        /*0008*/ 	.word	0x00000000
	.align		4
        /*000c*/ 	.word	0xfffffffe
	.align		4
        /*0010*/ 	.word	0x00000000
	.align		4
        /*0014*/ 	.word	0xfffffffd
	.align		4
        /*0018*/ 	.word	0x00000000
	.align		4
        /*001c*/ 	.word	0xfffffffc


//--------------------- .text._Z17tiled_cuda_matmulPfS_S_iiii --------------------------
	.section	.text._Z17tiled_cuda_matmulPfS_S_iiii,"ax",@progbits
	.align	128
        .global         _Z17tiled_cuda_matmulPfS_S_iiii
        .type           _Z17tiled_cuda_matmulPfS_S_iiii,@function
        .size           _Z17tiled_cuda_matmulPfS_S_iiii,(.L_x_13 - _Z17tiled_cuda_matmulPfS_S_iiii)
        .other          _Z17tiled_cuda_matmulPfS_S_iiii,@"STO_CUDA_ENTRY STV_DEFAULT"
_Z17tiled_cuda_matmulPfS_S_iiii:
.text._Z17tiled_cuda_matmulPfS_S_iiii:
[----:B------:R-:W-:Y:S01]  /*0000*/  LDC R1, c[0x0][0x37c] ;  /* 0x0000df00ff017b82 */ /* 0x000fe20000000800 */
[----:B------:R-:W0:Y:S01]  /*0010*/  S2R R0, SR_TID.Y ;  /* 0x0000000000007919 */ /* 0x000e220000002200 */
[----:B------:R-:W1:Y:S06]  /*0020*/  LDCU UR6, c[0x0][0x39c] ;  /* 0x00007380ff0677ac */ /* 0x000e6c0008000800 */
[----:B------:R-:W0:Y:S01]  /*0030*/  LDC R3, c[0x0][0x364] ;  /* 0x0000d900ff037b82 */ /* 0x000e220000000800 */
[----:B------:R-:W-:Y:S01]  /*0040*/  HFMA2 R8, -RZ, RZ, 0, 0 ;  /* 0x00000000ff087431 */ /* 0x000fe200000001ff */
[----:B------:R-:W2:Y:S01]  /*0050*/  S2R R2, SR_TID.X ;  /* 0x0000000000027919 */ /* 0x000ea20000002100 */
[----:B------:R-:W3:Y:S05]  /*0060*/  LDCU.64 UR12, c[0x0][0x358] ;  /* 0x00006b00ff0c77ac */ /* 0x000eea0008000a00 */
[----:B------:R-:W0:Y:S08]  /*0070*/  S2UR UR4, SR_CTAID.Y ;  /* 0x00000000000479c3 */ /* 0x000e300000002600 */
[----:B------:R-:W2:Y:S01]  /*0080*/  S2UR UR5, SR_CTAID.X ;  /* 0x00000000000579c3 */ /* 0x000ea20000002500 */
[----:B-1----:R-:W-:-:S07]  /*0090*/  UISETP.GE.AND UP0, UPT, UR6, 0x1, UPT ;  /* 0x000000010600788c */ /* 0x002fce000bf06270 */
[----:B------:R-:W2:Y:S01]  /*00a0*/  LDC R5, c[0x0][0x360] ;  /* 0x0000d800ff057b82 */ /* 0x000ea20000000800 */
[----:B0-----:R-:W-:Y:S02]  /*00b0*/  IMAD R3, R3, UR4, R0 ;  /* 0x0000000403037c24 */ /* 0x001fe4000f8e0200 */
[----:B--2---:R-:W-:Y:S01]  /*00c0*/  IMAD R4, R5, UR5, R2 ;  /* 0x0000000505047c24 */ /* 0x004fe2000f8e0202 */
[----:B---3--:R-:W-:Y:S06]  /*00d0*/  BRA.U !UP0, `(.L_x_0) ;  /* 0x0000000908407547 */ /* 0x008fec000b800000 */
[----:B------:R-:W0:Y:S01]  /*00e0*/  LDCU UR11, c[0x0][0x3a4] ;  /* 0x00007480ff0b77ac */ /* 0x000e220008000800 */
[----:B------:R-:W1:Y:S01]  /*00f0*/  S2UR UR6, SR_CgaCtaId ;  /* 0x00000000000679c3 */ /* 0x000e620000008800 */
[----:B------:R-:W-:Y:S01]  /*0100*/  IMAD.MOV.U32 R8, RZ, RZ, RZ ;  /* 0x000000ffff087224 */ /* 0x000fe200078e00ff */
[----:B------:R-:W-:Y:S01]  /*0110*/  MOV R5, RZ ;  /* 0x000000ff00057202 */ /* 0x000fe20000000f00 */
[----:B------:R-:W-:Y:S01]  /*0120*/  UMOV UR5, 0x400 ;  /* 0x0000040000057882 */ /* 0x000fe20000000000 */
[----:B0-----:R-:W-:Y:S02]  /*0130*/  UIMAD UR4, UR11, UR11, URZ ;  /* 0x0000000b0b0472a4 */ /* 0x001fe4000f8e02ff */
[----:B------:R-:W-:Y:S01]  /*0140*/  IMAD R7, R0, UR11, RZ ;  /* 0x0000000b00077c24 */ /* 0x000fe2000f8e02ff */
[----:B------:R-:W-:Y:S02]  /*0150*/  ULOP3.LUT UR9, UR11, 0x7, URZ, 0xc0, !UPT ;  /* 0x000000070b097892 */ /* 0x000fe4000f8ec0ff */
[----:B------:R-:W-:-:S02]  /*0160*/  USHF.L.U32 UR4, UR4, 0x2, URZ ;  /* 0x0000000204047899 */ /* 0x000fc400080006ff */
[----:B------:R-:W-:Y:S02]  /*0170*/  ULOP3.LUT UR10, UR11, 0x3, URZ, 0xc0, !UPT ;  /* 0x000000030b0a7892 */ /* 0x000fe4000f8ec0ff */
[----:B-1----:R-:W-:Y:S02]  /*0180*/  ULEA UR5, UR6, UR5, 0x18 ;  /* 0x0000000506057291 */ /* 0x002fe4000f8ec0ff */
[----:B------:R-:W-:Y:S01]  /*0190*/  LEA R6, R2, UR4, 0x2 ;  /* 0x0000000402067c11 */ /* 0x000fe2000f8e10ff */
[----:B------:R-:W-:Y:S02]  /*01a0*/  ULOP3.LUT UR6, UR11, 0x7ffffff8, URZ, 0xc0, !UPT ;  /* 0x7ffffff80b067892 */ /* 0x000fe4000f8ec0ff */
[----:B------:R-:W-:Y:S02]  /*01b0*/  UIADD3 UR8, UPT, UPT, UR4, UR5, URZ ;  /* 0x0000000504087290 */ /* 0x000fe4000fffe0ff */
[----:B------:R-:W-:Y:S01]  /*01c0*/  VIADD R6, R6, UR5 ;  /* 0x0000000506067c36 */ /* 0x000fe20008000000 */
[----:B------:R-:W-:-:S12]  /*01d0*/  UIADD3 UR7, UPT, UPT, -UR6, URZ, URZ ;  /* 0x000000ff06077290 */ /* 0x000fd8000fffe1ff */
.L_x_6:
[----:B0-----:R-:W0:Y:S01]  /*01e0*/  LDCU.64 UR14, c[0x0][0x398] ;  /* 0x00007300ff0e77ac */ /* 0x001e220008000a00 */
[----:B------:R-:W-:Y:S01]  /*01f0*/  IADD3 R14, PT, PT, R2, R5, RZ ;  /* 0x00000005020e7210 */ /* 0x000fe20007ffe0ff */
[----:B------:R-:W-:Y:S01]  /*0200*/  IMAD.IADD R15, R0, 0x1, R5 ;  /* 0x00000001000f7824 */ /* 0x000fe200078e0205 */
[----:B------:R-:W1:Y:S01]  /*0210*/  LDCU UR4, c[0x0][0x3a0] ;  /* 0x00007400ff0477ac */ /* 0x000e620008000800 */
[----:B------:R-:W-:Y:S01]  /*0220*/  IMAD.MOV.U32 R16, RZ, RZ, RZ ;  /* 0x000000ffff107224 */ /* 0x000fe200078e00ff */
[----:B0-----:R-:W-:Y:S02]  /*0230*/  ISETP.GE.U32.AND P1, PT, R14, UR15, PT ;  /* 0x0000000f0e007c0c */ /* 0x001fe4000bf26070 */
[----:B------:R-:W-:Y:S02]  /*0240*/  ISETP.GE.U32.AND P0, PT, R15, UR15, PT ;  /* 0x0000000f0f007c0c */ /* 0x000fe4000bf06070 */
[----:B------:R-:W-:Y:S02]  /*0250*/  ISETP.GE.OR P1, PT, R3, UR14, P1 ;  /* 0x0000000e03007c0c */ /* 0x000fe40008f26670 */
[----:B-1----:R-:W-:-:S11]  /*0260*/  ISETP.GE.OR P0, PT, R4, UR4, P0 ;  /* 0x0000000404007c0c */ /* 0x002fd60008706670 */
[----:B------:R-:W0:Y:S01]  /*0270*/  @!P1 LDC.64 R12, c[0x0][0x388] ;  /* 0x0000e200ff0c9b82 */ /* 0x000e220000000a00 */
[----:B------:R-:W-:Y:S01]  /*0280*/  @!P1 IMAD R9, R3, UR15, R14 ;  /* 0x0000000f03099c24 */ /* 0x000fe2000f8e020e */
[----:B------:R-:W-:Y:S01]  /*0290*/  MOV R14, RZ ;  /* 0x000000ff000e7202 */ /* 0x000fe20000000f00 */
[----:B------:R-:W-:-:S05]  /*02a0*/  @!P0 IMAD R15, R15, UR4, R4 ;  /* 0x000000040f0f8c24 */ /* 0x000fca000f8e0204 */
[----:B------:R-:W1:Y:S01]  /*02b0*/  @!P0 LDC.64 R10, c[0x0][0x390] ;  /* 0x0000e400ff0a8b82 */ /* 0x000e620000000a00 */
[----:B0-----:R-:W-:-:S07]  /*02c0*/  @!P1 IMAD.WIDE.U32 R12, R9, 0x4, R12 ;  /* 0x00000004090c9825 */ /* 0x001fce00078e000c */
[----:B------:R-:W0:Y:S01]  /*02d0*/  S2UR UR5, SR_CgaCtaId ;  /* 0x00000000000579c3 */ /* 0x000e220000008800 */
[----:B------:R-:W2:Y:S01]  /*02e0*/  @!P1 LDG.E R14, desc[UR12][R12.64] ;  /* 0x0000000c0c0e9981 */ /* 0x000ea2000c1e1900 */
[----:B-1----:R-:W-:-:S06]  /*02f0*/  @!P0 IMAD.WIDE.U32 R10, R15, 0x4, R10 ;  /* 0x000000040f0a8825 */ /* 0x002fcc00078e000a */
[----:B------:R-:W1:Y:S01]  /*0300*/  LDC R9, c[0x0][0x3a4] ;  /* 0x0000e900ff097b82 */ /* 0x000e620000000800 */
[----:B------:R-:W3:Y:S01]  /*0310*/  @!P0 LDG.E R16, desc[UR12][R10.64] ;  /* 0x0000000c0a108981 */ /* 0x000ee2000c1e1900 */
[----:B------:R-:W-:Y:S01]  /*0320*/  UMOV UR4, 0x400 ;  /* 0x0000040000047882 */ /* 0x000fe20000000000 */
[----:B------:R-:W-:Y:S01]  /*0330*/  IADD3 R15, PT, PT, R7, R2, RZ ;  /* 0x00000002070f7210 */ /* 0x000fe20007ffe0ff */
[----:B0-----:R-:W-:Y:S01]  /*0340*/  ULEA UR5, UR5, UR4, 0x18 ;  /* 0x0000000405057291 */ /* 0x001fe2000f8ec0ff */
[----:B-1----:R-:W-:-:S05]  /*0350*/  ISETP.GE.AND P0, PT, R9, 0x1, PT ;  /* 0x000000010900780c */ /* 0x002fca0003f06270 */
[C---:B------:R-:W-:Y:S02]  /*0360*/  LEA R17, R15.reuse, UR5, 0x2 ;  /* 0x000000050f117c11 */ /* 0x040fe4000f8e10ff */
[----:B------:R-:W-:-:S03]  /*0370*/  LEA R15, R15, UR8, 0x2 ;  /* 0x000000080f0f7c11 */ /* 0x000fc6000f8e10ff */
[----:B--2---:R0:W-:Y:S04]  /*0380*/  STS [R17], R14 ;  /* 0x0000000e11007388 */ /* 0x0041e80000000800 */
[----:B---3--:R0:W-:Y:S01]  /*0390*/  STS [R15], R16 ;  /* 0x000000100f007388 */ /* 0x0081e20000000800 */
[----:B------:R-:W-:Y:S06]  /*03a0*/  BAR.SYNC.DEFER_BLOCKING 0x0 ;  /* 0x0000000000007b1d */ /* 0x000fec0000010000 */
[----:B------:R-:W-:Y:S05]  /*03b0*/  @!P0 BRA `(.L_x_1) ;  /* 0x0000000400788947 */ /* 0x000fea0003800000 */
[----:B------:R-:W-:Y:S01]  /*03c0*/  ISETP.GE.U32.AND P0, PT, R9, 0x8, PT ;  /* 0x000000080900780c */ /* 0x000fe20003f06070 */
[----:B------:R-:W-:-:S12]  /*03d0*/  UMOV UR4, URZ ;  /* 0x000000ff00047c82 */ /* 0x000fd80008000000 */
[----:B------:R-:W-:Y:S05]  /*03e0*/  @!P0 BRA `(.L_x_2) ;  /* 0x0000000000a48947 */ /* 0x000fea0003800000 */
[----:B------:R-:W-:Y:S01]  /*03f0*/  LEA R11, R7, UR5, 0x2 ;  /* 0x00000005070b7c11 */ /* 0x000fe2000f8e10ff */
[----:B------:R-:W-:Y:S01]  /*0400*/  UMOV UR4, UR7 ;  /* 0x0000000700047c82 */ /* 0x000fe20008000000 */
[----:B------:R-:W-:-:S03]  /*0410*/  MOV R10, R6 ;  /* 0x00000006000a7202 */ /* 0x000fc60000000f00 */
[----:B------:R-:W-:-:S07]  /*0420*/  VIADD R11, R11, 0x10 ;  /* 0x000000100b0b7836 */ /* 0x000fce0000000000 */
.L_x_3:
[----:B------:R-:W-:Y:S01]  /*0430*/  LDS R23, [R11+-0x10] ;  /* 0xfffff0000b177984 */ /* 0x000fe20000000800 */
[C---:B0-----:R-:W-:Y:S01]  /*0440*/  LEA R14, R9.reuse, R10, 0x2 ;  /* 0x0000000a090e7211 */ /* 0x041fe200078e10ff */
[----:B------:R-:W-:Y:S02]  /*0450*/  UIADD3 UR4, UPT, UPT, UR4, 0x8, URZ ;  /* 0x0000000804047890 */ /* 0x000fe4000fffe0ff */
[----:B------:R0:W1:Y:S01]  /*0460*/  LDS R22, [R10] ;  /* 0x000000000a167984 */ /* 0x0000620000000800 */
[C---:B------:R-:W-:Y:S01]  /*0470*/  LEA R20, R9.reuse, R14, 0x2 ;  /* 0x0000000e09147211 */ /* 0x040fe200078e10ff */
[----:B------:R-:W-:Y:S02]  /*0480*/  UISETP.NE.AND UP0, UPT, UR4, URZ, UPT ;  /* 0x000000ff0400728c */ /* 0x000fe4000bf05270 */
[----:B------:R-:W-:Y:S02]  /*0490*/  LDS R12, [R11+-0xc] ;  /* 0xfffff4000b0c7984 */ /* 0x000fe40000000800 */
[----:B------:R-:W-:-:S02]  /*04a0*/  IMAD R24, R9, 0x4, R20 ;  /* 0x0000000409187824 */ /* 0x000fc400078e0214 */
[----:B------:R-:W2:Y:S01]  /*04b0*/  LDS R21, [R14] ;  /* 0x000000000e157984 */ /* 0x000ea20000000800 */
[C---:B0-----:R-:W-:Y:S02]  /*04c0*/  LEA R10, R9.reuse, R10, 0x5 ;  /* 0x0000000a090a7211 */ /* 0x041fe400078e28ff */
[C---:B------:R-:W-:Y:S01]  /*04d0*/  LEA R26, R9.reuse, R24, 0x2 ;  /* 0x00000018091a7211 */ /* 0x040fe200078e10ff */
[----:B------:R-:W-:Y:S03]  /*04e0*/  LDS R13, [R11+-0x8] ;  /* 0xfffff8000b0d7984 */ /* 0x000fe60000000800 */
[C---:B------:R-:W-:Y:S01]  /*04f0*/  LEA R28, R9.reuse, R26, 0x2 ;  /* 0x0000001a091c7211 */ /* 0x040fe200078e10ff */
[----:B------:R-:W0:Y:S04]  /*0500*/  LDS R20, [R20] ;  /* 0x0000000014147984 */ /* 0x000e280000000800 */
[----:B------:R-:W-:Y:S01]  /*0510*/  LDS R18, [R11+-0x4] ;  /* 0xfffffc000b127984 */ /* 0x000fe20000000800 */
[----:B------:R-:W-:-:S03]  /*0520*/  IMAD R25, R9, 0x4, R28 ;  /* 0x0000000409197824 */ /* 0x000fc600078e021c */
[----:B------:R-:W3:Y:S04]  /*0530*/  LDS R19, [R24] ;  /* 0x0000000018137984 */ /* 0x000ee80000000800 */
[----:B------:R-:W-:Y:S04]  /*0540*/  LDS R16, [R11] ;  /* 0x000000000b107984 */ /* 0x000fe80000000800 */
[----:B------:R-:W4:Y:S04]  /*0550*/  LDS R17, [R26] ;  /* 0x000000001a117984 */ /* 0x000f280000000800 */
[----:B------:R-:W-:Y:S04]  /*0560*/  LDS R14, [R11+0x4] ;  /* 0x000004000b0e7984 */ /* 0x000fe80000000800 */
[----:B------:R-:W5:Y:S01]  /*0570*/  LDS R15, [R28] ;  /* 0x000000001c0f7984 */ /* 0x000f620000000800 */
[----:B-1----:R-:W-:Y:S01]  /*0580*/  FFMA R27, R23, R22, R8 ;  /* 0x00000016171b7223 */ /* 0x002fe20000000008 */
[----:B------:R-:W-:-:S02]  /*0590*/  LEA R23, R9, R25, 0x2 ;  /* 0x0000001909177211 */ /* 0x000fc400078e10ff */
[----:B------:R-:W-:Y:S04]  /*05a0*/  LDS R22, [R11+0x8] ;  /* 0x000008000b167984 */ /* 0x000fe80000000800 */
[----:B------:R-:W1:Y:S01]  /*05b0*/  LDS R25, [R25] ;  /* 0x0000000019197984 */ /* 0x000e620000000800 */
[----:B--2---:R-:W-:-:S03]  /*05c0*/  FFMA R12, R12, R21, R27 ;  /* 0x000000150c0c7223 */ /* 0x004fc6000000001b */
[----:B------:R-:W-:Y:S04]  /*05d0*/  LDS R23, [R23] ;  /* 0x0000000017177984 */ /* 0x000fe80000000800 */
[----:B------:R2:W1:Y:S01]  /*05e0*/  LDS R8, [R11+0xc] ;  /* 0x00000c000b087984 */ /* 0x0004620000000800 */
[----:B0-----:R-:W-:-:S04]  /*05f0*/  FFMA R13, R13, R20, R12 ;  /* 0x000000140d0d7223 */ /* 0x001fc8000000000c */
[----:B---3--:R-:W-:Y:S01]  /*0600*/  FFMA R13, R18, R19, R13 ;  /* 0x00000013120d7223 */ /* 0x008fe2000000000d */
[----:B--2---:R-:W-:-:S03]  /*0610*/  VIADD R11, R11, 0x20 ;  /* 0x000000200b0b7836 */ /* 0x004fc60000000000 */
[----:B----4-:R-:W-:-:S04]  /*0620*/  FFMA R13, R16, R17, R13 ;  /* 0x00000011100d7223 */ /* 0x010fc8000000000d */
[----:B-----5:R-:W-:-:S04]  /*0630*/  FFMA R13, R14, R15, R13 ;  /* 0x0000000f0e0d7223 */ /* 0x020fc8000000000d */
[----:B-1----:R-:W-:-:S04]  /*0640*/  FFMA R13, R22, R25, R13 ;  /* 0x00000019160d7223 */ /* 0x002fc8000000000d */
[----:B------:R-:W-:Y:S01]  /*0650*/  FFMA R8, R8, R23, R13 ;  /* 0x0000001708087223 */ /* 0x000fe2000000000d */
[----:B------:R-:W-:Y:S06]  /*0660*/  BRA.U UP0, `(.L_x_3) ;  /* 0xfffffffd00707547 */ /* 0x000fec000b83ffff */
[----:B------:R-:W-:-:S05]  /*0670*/  UMOV UR4, UR6 ;  /* 0x0000000600047c82 */ /* 0x000fca0008000000 */
.L_x_2:
[----:B------:R-:W-:-:S09]  /*0680*/  UISETP.NE.AND UP0, UPT, UR9, URZ, UPT ;  /* 0x000000ff0900728c */ /* 0x000fd2000bf05270 */
[----:B------:R-:W-:Y:S05]  /*0690*/  BRA.U !UP0, `(.L_x_1) ;  /* 0x0000000108c07547 */ /* 0x000fea000b800000 */
[----:B------:R-:W-:Y:S02]  /*06a0*/  UIADD3 UR11, UPT, UPT, UR9, -0x1, URZ ;  /* 0xffffffff090b7890 */ /* 0x000fe4000fffe0ff */
[----:B------:R-:W-:Y:S02]  /*06b0*/  UISETP.NE.AND UP1, UPT, UR10, URZ, UPT ;  /* 0x000000ff0a00728c */ /* 0x000fe4000bf25270 */
[----:B------:R-:W-:-:S09]  /*06c0*/  UISETP.GE.U32.AND UP0, UPT, UR11, 0x3, UPT ;  /* 0x000000030b00788c */ /* 0x000fd2000bf06070 */
[----:B------:R-:W-:Y:S05]  /*06d0*/  BRA.U !UP0, `(.L_x_4) ;  /* 0x0000000108507547 */ /* 0x000fea000b800000 */
[----:B------:R-:W-:Y:S01]  /*06e0*/  IMAD R11, R9, UR4, R2 ;  /* 0x00000004090b7c24 */ /* 0x000fe2000f8e0202 */
[----:B------:R-:W-:Y:S01]  /*06f0*/  IADD3 R10, PT, PT, R7, UR4, RZ ;  /* 0x00000004070a7c10 */ /* 0x000fe2000fffe0ff */
[----:B------:R-:W-:-:S03]  /*0700*/  UIADD3 UR4, UPT, UPT, UR4, 0x4, URZ ;  /* 0x0000000404047890 */ /* 0x000fc6000fffe0ff */
[----:B------:R-:W-:Y:S02]  /*0710*/  LEA R12, R11, UR8, 0x2 ;  /* 0x000000080b0c7c11 */ /* 0x000fe4000f8e10ff */
[----:B------:R-:W-:Y:S02]  /*0720*/  LEA R10, R10, UR5, 0x2 ;  /* 0x000000050a0a7c11 */ /* 0x000fe4000f8e10ff */
[C---:B0-----:R-:W-:Y:S01]  /*0730*/  LEA R16, R9.reuse, R12, 0x2 ;  /* 0x0000000c09107211 */ /* 0x041fe200078e10ff */
[----:B------:R-:W-:Y:S04]  /*0740*/  LDS R13, [R12] ;  /* 0x000000000c0d7984 */ /* 0x000fe80000000800 */
[----:B------:R-:W0:Y:S01]  /*0750*/  LDS R11, [R10] ;  /* 0x000000000a0b7984 */ /* 0x000e220000000800 */
[----:B------:R-:W-:-:S03]  /*0760*/  IMAD R20, R9, 0x4, R16 ;  /* 0x0000000409147824 */ /* 0x000fc600078e0210 */
[----:B------:R-:W-:Y:S02]  /*0770*/  LDS R14, [R10+0x4] ;  /* 0x000004000a0e7984 */ /* 0x000fe40000000800 */
[----:B------:R-:W-:Y:S02]  /*0780*/  LEA R15, R9, R20, 0x2 ;  /* 0x00000014090f7211 */ /* 0x000fe400078e10ff */
[----:B------:R-:W1:Y:S04]  /*0790*/  LDS R16, [R16] ;  /* 0x0000000010107984 */ /* 0x000e680000000800 */
[----:B------:R-:W-:Y:S04]  /*07a0*/  LDS R18, [R10+0x8] ;  /* 0x000008000a127984 */ /* 0x000fe80000000800 */
[----:B------:R-:W2:Y:S04]  /*07b0*/  LDS R20, [R20] ;  /* 0x0000000014147984 */ /* 0x000ea80000000800 */
[----:B------:R-:W-:Y:S04]  /*07c0*/  LDS R22, [R10+0xc] ;  /* 0x00000c000a167984 */ /* 0x000fe80000000800 */
[----:B------:R-:W3:Y:S01]  /*07d0*/  LDS R15, [R15] ;  /* 0x000000000f0f7984 */ /* 0x000ee20000000800 */
[----:B0-----:R-:W-:-:S04]  /*07e0*/  FFMA R11, R11, R13, R8 ;  /* 0x0000000d0b0b7223 */ /* 0x001fc80000000008 */
[----:B-1----:R-:W-:-:S04]  /*07f0*/  FFMA R11, R14, R16, R11 ;  /* 0x000000100e0b7223 */ /* 0x002fc8000000000b */
[----:B--2---:R-:W-:-:S04]  /*0800*/  FFMA R11, R18, R20, R11 ;  /* 0x00000014120b7223 */ /* 0x004fc8000000000b */
[----:B---3--:R-:W-:-:S07]  /*0810*/  FFMA R8, R22, R15, R11 ;  /* 0x0000000f16087223 */ /* 0x008fce000000000b */
.L_x_4:
[----:B------:R-:W-:Y:S05]  /*0820*/  BRA.U !UP1, `(.L_x_1) ;  /* 0x00000001095c7547 */ /* 0x000fea000b800000 */
[----:B------:R-:W-:Y:S01]  /*0830*/  UISETP.NE.AND UP0, UPT, UR10, 0x1, UPT ;  /* 0x000000010a00788c */ /* 0x000fe2000bf05270 */
[----:B------:R-:W-:-:S08]  /*0840*/  LOP3.LUT P0, RZ, R9, 0x1, RZ, 0xc0, !PT ;  /* 0x0000000109ff7812 */ /* 0x000fd0000780c0ff */
[----:B------:R-:W-:Y:S05]  /*0850*/  BRA.U !UP0, `(.L_x_5) ;  /* 0x0000000108307547 */ /* 0x000fea000b800000 */
[----:B------:R-:W-:Y:S01]  /*0860*/  IMAD R11, R9, UR4, R2 ;  /* 0x00000004090b7c24 */ /* 0x000fe2000f8e0202 */
[----:B------:R-:W-:Y:S01]  /*0870*/  IADD3 R10, PT, PT, R7, UR4, RZ ;  /* 0x00000004070a7c10 */ /* 0x000fe2000fffe0ff */
[----:B------:R-:W-:-:S03]  /*0880*/  UIADD3 UR4, UPT, UPT, UR4, 0x2, URZ ;  /* 0x0000000204047890 */ /* 0x000fc6000fffe0ff */
[----:B------:R-:W-:Y:S02]  /*0890*/  LEA R12, R11, UR8, 0x2 ;  /* 0x000000080b0c7c11 */ /* 0x000fe4000f8e10ff */
[----:B------:R-:W-:-:S03]  /*08a0*/  LEA R10, R10, UR5, 0x2 ;  /* 0x000000050a0a7c11 */ /* 0x000fc6000f8e10ff */
[----:B0-----:R-:W-:Y:S01]  /*08b0*/  IMAD R14, R9, 0x4, R12 ;  /* 0x00000004090e7824 */ /* 0x001fe200078e020c */
[----:B------:R-:W-:Y:S04]  /*08c0*/  LDS R13, [R12] ;  /* 0x000000000c0d7984 */ /* 0x000fe80000000800 */
[----:B------:R-:W0:Y:S04]  /*08d0*/  LDS R11, [R10] ;  /* 0x000000000a0b7984 */ /* 0x000e280000000800 */
[----:B------:R-:W-:Y:S04]  /*08e0*/  LDS R15, [R10+0x4] ;  /* 0x000004000a0f7984 */ /* 0x000fe80000000800 */
[----:B------:R-:W1:Y:S01]  /*08f0*/  LDS R14, [R14] ;  /* 0x000000000e0e7984 */ /* 0x000e620000000800 */
[----:B0-----:R-:W-:-:S04]  /*0900*/  FFMA R8, R11, R13, R8 ;  /* 0x0000000d0b087223 */ /* 0x001fc80000000008 */
[----:B-1----:R-:W-:-:S07]  /*0910*/  FFMA R8, R15, R14, R8 ;  /* 0x0000000e0f087223 */ /* 0x002fce0000000008 */
.L_x_5:
[----:B------:R-:W-:Y:S05]  /*0920*/  @!P0 BRA `(.L_x_1) ;  /* 0x00000000001c8947 */ /* 0x000fea0003800000 */
[----:B------:R-:W-:Y:S01]  /*0930*/  IMAD R11, R9, UR4, R2 ;  /* 0x00000004090b7c24 */ /* 0x000fe2000f8e0202 */
[----:B------:R-:W-:-:S04]  /*0940*/  IADD3 R10, PT, PT, R7, UR4, RZ ;  /* 0x00000004070a7c10 */ /* 0x000fc8000fffe0ff */
[----:B------:R-:W-:Y:S02]  /*0950*/  LEA R12, R11, UR8, 0x2 ;  /* 0x000000080b0c7c11 */ /* 0x000fe4000f8e10ff */
[----:B------:R-:W-:-:S04]  /*0960*/  LEA R10, R10, UR5, 0x2 ;  /* 0x000000050a0a7c11 */ /* 0x000fc8000f8e10ff */
[----:B------:R-:W-:Y:S04]  /*0970*/  LDS R12, [R12] ;  /* 0x000000000c0c7984 */ /* 0x000fe80000000800 */
[----:B------:R-:W1:Y:S02]  /*0980*/  LDS R11, [R10] ;  /* 0x000000000a0b7984 */ /* 0x000e640000000800 */
[----:B-1----:R-:W-:-:S07]  /*0990*/  FFMA R8, R11, R12, R8 ;  /* 0x0000000c0b087223 */ /* 0x002fce0000000008 */
.L_x_1:
[----:B------:R-:W-:Y:S01]  /*09a0*/  IADD3 R5, PT, PT, R5, R9, RZ ;  /* 0x0000000905057210 */ /* 0x000fe20007ffe0ff */
[----:B------:R-:W-:Y:S03]  /*09b0*/  BAR.SYNC.DEFER_BLOCKING 0x0 ;  /* 0x0000000000007b1d */ /* 0x000fe60000010000 */
[----:B------:R-:W-:-:S13]  /*09c0*/  ISETP.GE.AND P0, PT, R5, UR15, PT ;  /* 0x0000000f05007c0c */ /* 0x000fda000bf06270 */
[----:B------:R-:W-:Y:S05]  /*09d0*/  @!P0 BRA `(.L_x_6) ;  /* 0xfffffff800008947 */ /* 0x000fea000383ffff */
.L_x_0:
[----:B------:R-:W1:Y:S01]  /*09e0*/  LDCU UR4, c[0x0][0x3a0] ;  /* 0x00007400ff0477ac */ /* 0x000e620008000800 */
[----:B------:R-:W2:Y:S01]  /*09f0*/  LDCU UR5, c[0x0][0x398] ;  /* 0x00007300ff0577ac */ /* 0x000ea20008000800 */
[----:B-1----:R-:W-:-:S04]  /*0a00*/  ISETP.GE.AND P0, PT, R4, UR4, PT ;  /* 0x0000000404007c0c */ /* 0x002fc8000bf06270 */
[----:B--2---:R-:W-:-:S13]  /*0a10*/  ISETP.GE.OR P0, PT, R3, UR5, P0 ;  /* 0x0000000503007c0c */ /* 0x004fda0008706670 */
[----:B------:R-:W-:Y:S05]  /*0a20*/  @P0 EXIT ;  /* 0x000000000000094d */ /* 0x000fea0003800000 */
[----:B------:R-:W1:Y:S01]  /*0a30*/  LDC.64 R6, c[0x0][0x380] ;  /* 0x0000e000ff067b82 */ /* 0x000e620000000a00 */
[----:B------:R-:W-:-:S04]  /*0a40*/  IMAD R3, R3, UR4, R4 ;  /* 0x0000000403037c24 */ /* 0x000fc8000f8e0204 */
[----:B-1----:R-:W-:-:S05]  /*0a50*/  IMAD.WIDE R2, R3, 0x4, R6 ;  /* 0x0000000403027825 */ /* 0x002fca00078e0206 */
[----:B------:R-:W-:Y:S01]  /*0a60*/  STG.E desc[UR12][R2.64], R8 ;  /* 0x0000000802007986 */ /* 0x000fe2000c10190c */
[----:B------:R-:W-:Y:S05]  /*0a70*/  EXIT ;  /* 0x000000000000794d */ /* 0x000fea0003800000 */
.L_x_7:
[----:B------:R-:W-:-:S00]  /*0a80*/  BRA `(.L_x_7) ;  /* 0xfffffffc00fc7947 */ /* 0x000fc0000383ffff */
[----:B------:R-:W-:-:S00]  /*0a90*/  NOP ;  /* 0x0000000000007918 */ /* 0x000fc00000000000 */
        /* <DEDUP_REMOVED lines=14> */
.L_x_13:


//--------------------- .text._Z17naive_cuda_matmulPfS_S_iii --------------------------
	.section	.text._Z17naive_cuda_matmulPfS_S_iii,"ax",@progbits
	.align	128
        .global         _Z17naive_cuda_matmulPfS_S_iii
        .type           _Z17naive_cuda_matmulPfS_S_iii,@function
        .size           _Z17naive_cuda_matmulPfS_S_iii,(.L_x_14 - _Z17naive_cuda_matmulPfS_S_iii)
        .other          _Z17naive_cuda_matmulPfS_S_iii,@"STO_CUDA_ENTRY STV_DEFAULT"
_Z17naive_cuda_matmulPfS_S_iii:
.text._Z17naive_cuda_matmulPfS_S_iii:
[----:B------:R-:W-:Y:S01]  /*0000*/  LDC R1, c[0x0][0x37c] ;  /* 0x0000df00ff017b82 */ /* 0x000fe20000000800 */
[----:B------:R-:W0:Y:S07]  /*0010*/  S2R R5, SR_TID.X ;  /* 0x0000000000057919 */ /* 0x000e2e0000002100 */
[----:B------:R-:W1:Y:S01]  /*0020*/  LDC R16, c[0x0][0x364] ;  /* 0x0000d900ff107b82 */ /* 0x000e620000000800 */
[----:B------:R-:W2:Y:S01]  /*0030*/  LDCU UR6, c[0x0][0x398] ;  /* 0x00007300ff0677ac */ /* 0x000ea20008000800 */
[----:B------:R-:W1:Y:S06]  /*0040*/  S2R R3, SR_TID.Y ;  /* 0x0000000000037919 */ /* 0x000e6c0000002200 */
[----:B------:R-:W0:Y:S08]  /*0050*/  S2UR UR5, SR_CTAID.X ;  /* 0x00000000000579c3 */ /* 0x000e300000002500 */
[----:B------:R-:W0:Y:S08]  /*0060*/  LDC R0, c[0x0][0x360] ;  /* 0x0000d800ff007b82 */ /* 0x000e300000000800 */
[----:B------:R-:W1:Y:S08]  /*0070*/  S2UR UR4, SR_CTAID.Y ;  /* 0x00000000000479c3 */ /* 0x000e700000002600 */
[----:B------:R-:W3:Y:S01]  /*0080*/  LDC R17, c[0x0][0x3a0] ;  /* 0x0000e800ff117b82 */ /* 0x000ee20000000800 */
[----:B0-----:R-:W-:-:S02]  /*0090*/  IMAD R0, R0, UR5, R5 ;  /* 0x0000000500007c24 */ /* 0x001fc4000f8e0205 */
[----:B-1----:R-:W-:-:S03]  /*00a0*/  IMAD R16, R16, UR4, R3 ;  /* 0x0000000410107c24 */ /* 0x002fc6000f8e0203 */
[----:B---3--:R-:W-:-:S04]  /*00b0*/  ISETP.GE.AND P0, PT, R0, R17, PT ;  /* 0x000000110000720c */ /* 0x008fc80003f06270 */
[----:B--2---:R-:W-:-:S13]  /*00c0*/  ISETP.GE.OR P0, PT, R16, UR6, P0 ;  /* 0x0000000610007c0c */ /* 0x004fda0008706670 */
[----:B------:R-:W-:Y:S05]  /*00d0*/  @P0 EXIT ;  /* 0x000000000000094d */ /* 0x000fea0003800000 */
[----:B------:R-:W0:Y:S01]  /*00e0*/  LDC R19, c[0x0][0x39c] ;  /* 0x0000e700ff137b82 */ /* 0x000e220000000800 */
[----:B------:R-:W1:Y:S01]  /*00f0*/  LDCU.64 UR4, c[0x0][0x358] ;  /* 0x00006b00ff0477ac */ /* 0x000e620008000a00 */
[----:B------:R-:W-:Y:S01]  /*0100*/  HFMA2 R24, -RZ, RZ, 0, 0 ;  /* 0x00000000ff187431 */ /* 0x000fe200000001ff */
[----:B0-----:R-:W-:-:S13]  /*0110*/  ISETP.GE.AND P0, PT, R19, 0x1, PT ;  /* 0x000000011300780c */ /* 0x001fda0003f06270 */
[----:B-1----:R-:W-:Y:S05]  /*0120*/  @!P0 BRA `(.L_x_8) ;  /* 0x0000000400e08947 */ /* 0x002fea0003800000 */
[C---:B------:R-:W-:Y:S01]  /*0130*/  ISETP.GE.U32.AND P1, PT, R19.reuse, 0x8, PT ;  /* 0x000000081300780c */ /* 0x040fe20003f26070 */
[----:B------:R-:W-:Y:S01]  /*0140*/  IMAD R20, R16, R19, RZ ;  /* 0x0000001310147224 */ /* 0x000fe200078e02ff */
[----:B------:R-:W-:Y:S02]  /*0150*/  LOP3.LUT R27, R19, 0x7, RZ, 0xc0, !PT ;  /* 0x00000007131b7812 */ /* 0x000fe400078ec0ff */
[----:B------:R-:W-:Y:S02]  /*0160*/  MOV R24, RZ ;  /* 0x000000ff00187202 */ /* 0x000fe40000000f00 */
[----:B------:R-:W-:Y:S02]  /*0170*/  ISETP.NE.AND P0, PT, R27, RZ, PT ;  /* 0x000000ff1b00720c */ /* 0x000fe40003f05270 */
[----:B------:R-:W-:-:S05]  /*0180*/  MOV R21, RZ ;  /* 0x000000ff00157202 */ /* 0x000fca0000000f00 */
[----:B------:R-:W-:Y:S06]  /*0190*/  @!P1 BRA `(.L_x_9) ;  /* 0x0000000000c49947 */ /* 0x000fec0003800000 */
[----:B------:R-:W0:Y:S01]  /*01a0*/  LDC.64 R2, c[0x0][0x388] ;  /* 0x0000e200ff027b82 */ /* 0x000e220000000a00 */
[----:B------:R-:W-:Y:S02]  /*01b0*/  LOP3.LUT R21, R19, 0x7ffffff8, RZ, 0xc0, !PT ;  /* 0x7ffffff813157812 */ /* 0x000fe400078ec0ff */
[----:B------:R-:W-:Y:S02]  /*01c0*/  MOV R24, RZ ;  /* 0x000000ff00187202 */ /* 0x000fe40000000f00 */
[----:B------:R-:W-:Y:S02]  /*01d0*/  MOV R18, R0 ;  /* 0x0000000000127202 */ /* 0x000fe40000000f00 */
[----:B------:R-:W-:Y:S01]  /*01e0*/  IADD3 R22, PT, PT, -R21, RZ, RZ ;  /* 0x000000ff15167210 */ /* 0x000fe20007ffe1ff */
[----:B0-----:R-:W-:-:S03]  /*01f0*/  IMAD.WIDE.U32 R2, R20, 0x4, R2 ;  /* 0x0000000414027825 */ /* 0x001fc600078e0002 */
[----:B------:R-:W-:-:S04]  /*0200*/  IADD3 R4, P1, PT, R2, 0x10, RZ ;  /* 0x0000001002047810 */ /* 0x000fc80007f3e0ff */
[----:B------:R-:W-:-:S09]  /*0210*/  IADD3.X R5, PT, PT, RZ, R3, RZ, P1, !PT ;  /* 0x00000003ff057210 */ /* 0x000fd20000ffe4ff */
.L_x_10:
[----:B------:R-:W0:Y:S01]  /*0220*/  LDC.64 R14, c[0x0][0x390] ;  /* 0x0000e400ff0e7b82 */ /* 0x000e220000000a00 */
[----:B------:R-:W-:Y:S02]  /*0230*/  MOV R2, R4 ;  /* 0x0000000400027202 */ /* 0x000fe40000000f00 */
[----:B------:R-:W-:-:S05]  /*0240*/  MOV R3, R5 ;  /* 0x0000000500037202 */ /* 0x000fca0000000f00 */
[----:B------:R-:W2:Y:S04]  /*0250*/  LDG.E R25, desc[UR4][R2.64+-0x10] ;  /* 0xfffff00402197981 */ /* 0x000ea8000c1e1900 */
[----:B------:R-:W3:Y:S04]  /*0260*/  LDG.E R23, desc[UR4][R2.64+-0xc] ;  /* 0xfffff40402177981 */ /* 0x000ee8000c1e1900 */
[----:B------:R-:W4:Y:S04]  /*0270*/  LDG.E R29, desc[UR4][R2.64+-0x8] ;  /* 0xfffff804021d7981 */ /* 0x000f28000c1e1900 */
[----:B------:R-:W5:Y:S01]  /*0280*/  LDG.E R28, desc[UR4][R2.64+-0x4] ;  /* 0xfffffc04021c7981 */ /* 0x000f62000c1e1900 */
[----:B0-----:R-:W-:-:S05]  /*0290*/  IMAD.WIDE R14, R18, 0x4, R14 ;  /* 0x00000004120e7825 */ /* 0x001fca00078e020e */
[----:B------:R0:W2:Y:S01]  /*02a0*/  LDG.E R26, desc[UR4][R14.64] ;  /* 0x000000040e1a7981 */ /* 0x0000a2000c1e1900 */
[----:B------:R-:W-:-:S04]  /*02b0*/  IMAD.WIDE R12, R17, 0x4, R14 ;  /* 0x00000004110c7825 */ /* 0x000fc800078e020e */
[C---:B------:R-:W-:Y:S02]  /*02c0*/  IMAD.WIDE R4, R17.reuse, 0x4, R12 ;  /* 0x0000000411047825 */ /* 0x040fe400078e020c */
[----:B------:R-:W3:Y:S02]  /*02d0*/  LDG.E R12, desc[UR4][R12.64] ;  /* 0x000000040c0c7981 */ /* 0x000ee4000c1e1900 */
[C---:B------:R-:W-:Y:S02]  /*02e0*/  IMAD.WIDE R8, R17.reuse, 0x4, R4 ;  /* 0x0000000411087825 */ /* 0x040fe400078e0204 */
[----:B------:R-:W4:Y:S02]  /*02f0*/  LDG.E R4, desc[UR4][R4.64] ;  /* 0x0000000404047981 */ /* 0x000f24000c1e1900 */
[C---:B------:R-:W-:Y:S02]  /*0300*/  IMAD.WIDE R6, R17.reuse, 0x4, R8 ;  /* 0x0000000411067825 */ /* 0x040fe400078e0208 */
[----:B------:R-:W5:Y:S02]  /*0310*/  LDG.E R8, desc[UR4][R8.64] ;  /* 0x0000000408087981 */ /* 0x000f64000c1e1900 */
[----:B------:R-:W-:-:S02]  /*0320*/  IMAD.WIDE R10, R17, 0x4, R6 ;  /* 0x00000004110a7825 */ /* 0x000fc400078e0206 */
[----:B------:R-:W5:Y:S04]  /*0330*/  LDG.E R5, desc[UR4][R2.64] ;  /* 0x0000000402057981 */ /* 0x000f68000c1e1900 */
[----:B------:R-:W5:Y:S01]  /*0340*/  LDG.E R6, desc[UR4][R6.64] ;  /* 0x0000000406067981 */ /* 0x000f62000c1e1900 */
[----:B0-----:R-:W-:-:S03]  /*0350*/  IMAD.WIDE R14, R17, 0x4, R10 ;  /* 0x00000004110e7825 */ /* 0x001fc600078e020a */
[----:B------:R-:W5:Y:S04]  /*0360*/  LDG.E R10, desc[UR4][R10.64] ;  /* 0x000000040a0a7981 */ /* 0x000f68000c1e1900 */
[----:B------:R-:W5:Y:S04]  /*0370*/  LDG.E R13, desc[UR4][R14.64] ;  /* 0x000000040e0d7981 */ /* 0x000f68000c1e1900 */
[----:B------:R-:W5:Y:S04]  /*0380*/  LDG.E R7, desc[UR4][R2.64+0x4] ;  /* 0x0000040402077981 */ /* 0x000f68000c1e1900 */
[----:B------:R-:W5:Y:S01]  /*0390*/  LDG.E R9, desc[UR4][R2.64+0xc] ;  /* 0x00000c0402097981 */ /* 0x000f62000c1e1900 */
[----:B--2---:R-:W-:Y:S01]  /*03a0*/  FFMA R26, R25, R26, R24 ;  /* 0x0000001a191a7223 */ /* 0x004fe20000000018 */
[----:B------:R-:W-:-:S02]  /*03b0*/  IMAD.WIDE R24, R17, 0x4, R14 ;  /* 0x0000000411187825 */ /* 0x000fc400078e020e */
[----:B------:R-:W2:Y:S04]  /*03c0*/  LDG.E R14, desc[UR4][R2.64+0x8] ;  /* 0x00000804020e7981 */ /* 0x000ea8000c1e1900 */
[----:B------:R-:W2:Y:S01]  /*03d0*/  LDG.E R24, desc[UR4][R24.64] ;  /* 0x0000000418187981 */ /* 0x000ea2000c1e1900 */
[----:B---3--:R-:W-:Y:S01]  /*03e0*/  FFMA R12, R23, R12, R26 ;  /* 0x0000000c170c7223 */ /* 0x008fe2000000001a */
[----:B------:R-:W-:-:S03]  /*03f0*/  IADD3 R22, PT, PT, R22, 0x8, RZ ;  /* 0x0000000816167810 */ /* 0x000fc60007ffe0ff */
[----:B----4-:R-:W-:Y:S01]  /*0400*/  FFMA R29, R29, R4, R12 ;  /* 0x000000041d1d7223 */ /* 0x010fe2000000000c */
[----:B------:R-:W-:-:S03]  /*0410*/  ISETP.NE.AND P1, PT, R22, RZ, PT ;  /* 0x000000ff1600720c */ /* 0x000fc60003f25270 */
[----:B-----5:R-:W-:Y:S01]  /*0420*/  FFMA R8, R28, R8, R29 ;  /* 0x000000081c087223 */ /* 0x020fe2000000001d */
[----:B------:R-:W-:-:S03]  /*0430*/  IADD3 R4, P2, PT, R2, 0x20, RZ ;  /* 0x0000002002047810 */ /* 0x000fc60007f5e0ff */
[----:B------:R-:W-:Y:S01]  /*0440*/  FFMA R6, R5, R6, R8 ;  /* 0x0000000605067223 */ /* 0x000fe20000000008 */
[----:B------:R-:W-:Y:S02]  /*0450*/  IADD3.X R5, PT, PT, RZ, R3, RZ, P2, !PT ;  /* 0x00000003ff057210 */ /* 0x000fe400017fe4ff */
[----:B------:R-:W-:Y:S01]  /*0460*/  LEA R18, R17, R18, 0x3 ;  /* 0x0000001211127211 */ /* 0x000fe200078e18ff */
[----:B------:R-:W-:-:S04]  /*0470*/  FFMA R7, R7, R10, R6 ;  /* 0x0000000a07077223 */ /* 0x000fc80000000006 */
[----:B--2---:R-:W-:-:S04]  /*0480*/  FFMA R14, R14, R13, R7 ;  /* 0x0000000d0e0e7223 */ /* 0x004fc80000000007 */
[----:B------:R-:W-:Y:S01]  /*0490*/  FFMA R24, R9, R24, R14 ;  /* 0x0000001809187223 */ /* 0x000fe2000000000e */
[----:B------:R-:W-:Y:S06]  /*04a0*/  @P1 BRA `(.L_x_10) ;  /* 0xfffffffc005c1947 */ /* 0x000fec000383ffff */
.L_x_9:
[----:B------:R-:W-:Y:S05]  /*04b0*/  @!P0 BRA `(.L_x_8) ;  /* 0x0000000000fc8947 */ /* 0x000fea0003800000 */
[----:B------:R-:W-:Y:S02]  /*04c0*/  ISETP.GE.U32.AND P1, PT, R27, 0x4, PT ;  /* 0x000000041b00780c */ /* 0x000fe40003f26070 */
[----:B------:R-:W-:-:S04]  /*04d0*/  LOP3.LUT R14, R19, 0x3, RZ, 0xc0, !PT ;  /* 0x00000003130e7812 */ /* 0x000fc800078ec0ff */
[----:B------:R-:W-:-:S07]  /*04e0*/  ISETP.NE.AND P0, PT, R14, RZ, PT ;  /* 0x000000ff0e00720c */ /* 0x000fce0003f05270 */
[----:B------:R-:W-:Y:S06]  /*04f0*/  @!P1 BRA `(.L_x_11) ;  /* 0x00000000006c9947 */ /* 0x000fec0003800000 */
[----:B------:R-:W0:Y:S01]  /*0500*/  LDC.64 R4, c[0x0][0x390] ;  /* 0x0000e400ff047b82 */ /* 0x000e220000000a00 */
[----:B------:R-:W1:Y:S01]  /*0510*/  LDCU.64 UR6, c[0x0][0x388] ;  /* 0x00007100ff0677ac */ /* 0x000e620008000a00 */
[----:B------:R-:W-:Y:S01]  /*0520*/  IMAD R7, R21, R17, R0 ;  /* 0x0000001115077224 */ /* 0x000fe200078e0200 */
[CC--:B------:R-:W-:Y:S02]  /*0530*/  IADD3 R3, PT, PT, R20.reuse, R21.reuse, RZ ;  /* 0x0000001514037210 */ /* 0x0c0fe40007ffe0ff */
[----:B------:R-:W-:-:S03]  /*0540*/  IADD3 R8, P1, PT, R20, R21, RZ ;  /* 0x0000001514087210 */ /* 0x000fc60007f3e0ff */
[----:B------:R-:W2:Y:S01]  /*0550*/  LDC.64 R12, c[0x0][0x388] ;  /* 0x0000e200ff0c7b82 */ /* 0x000ea20000000a00 */
[----:B0-----:R-:W-:-:S04]  /*0560*/  IMAD.WIDE R4, R7, 0x4, R4 ;  /* 0x0000000407047825 */ /* 0x001fc800078e0204 */
[----:B------:R-:W-:Y:S02]  /*0570*/  IMAD.WIDE R6, R17, 0x4, R4 ;  /* 0x0000000411067825 */ /* 0x000fe400078e0204 */
[----:B------:R-:W3:Y:S02]  /*0580*/  LDG.E R4, desc[UR4][R4.64] ;  /* 0x0000000404047981 */ /* 0x000ee4000c1e1900 */
[----:B--2---:R-:W-:Y:S01]  /*0590*/  IMAD.WIDE.U32 R12, R3, 0x4, R12 ;  /* 0x00000004030c7825 */ /* 0x004fe200078e000c */
[----:B------:R-:W-:Y:S02]  /*05a0*/  IADD3.X R3, PT, PT, RZ, RZ, RZ, P1, !PT ;  /* 0x000000ffff037210 */ /* 0x000fe40000ffe4ff */
[----:B-1----:R-:W-:-:S03]  /*05b0*/  LEA R2, P1, R8, UR6, 0x2 ;  /* 0x0000000608027c11 */ /* 0x002fc6000f8210ff */
[----:B------:R-:W3:Y:S01]  /*05c0*/  LDG.E R13, desc[UR4][R12.64] ;  /* 0x000000040c0d7981 */ /* 0x000ee2000c1e1900 */
[----:B------:R-:W-:Y:S01]  /*05d0*/  LEA.HI.X R3, R8, UR7, R3, 0x2, P1 ;  /* 0x0000000708037c11 */ /* 0x000fe200088f1403 */
[C---:B------:R-:W-:Y:S02]  /*05e0*/  IMAD.WIDE R8, R17.reuse, 0x4, R6 ;  /* 0x0000000411087825 */ /* 0x040fe400078e0206 */
[----:B------:R-:W2:Y:S04]  /*05f0*/  LDG.E R6, desc[UR4][R6.64] ;  /* 0x0000000406067981 */ /* 0x000ea8000c1e1900 */
[----:B------:R-:W2:Y:S01]  /*0600*/  LDG.E R15, desc[UR4][R2.64+0x4] ;  /* 0x00000404020f7981 */ /* 0x000ea2000c1e1900 */
[----:B------:R-:W-:-:S03]  /*0610*/  IMAD.WIDE R10, R17, 0x4, R8 ;  /* 0x00000004110a7825 */ /* 0x000fc600078e0208 */
[----:B------:R-:W4:Y:S04]  /*0620*/  LDG.E R22, desc[UR4][R8.64] ;  /* 0x0000000408167981 */ /* 0x000f28000c1e1900 */
[----:B------:R-:W4:Y:S04]  /*0630*/  LDG.E R18, desc[UR4][R2.64+0x8] ;  /* 0x0000080402127981 */ /* 0x000f28000c1e1900 */
[----:B------:R-:W5:Y:S04]  /*0640*/  LDG.E R26, desc[UR4][R2.64+0xc] ;  /* 0x00000c04021a7981 */ /* 0x000f68000c1e1900 */
[----:B------:R-:W5:Y:S01]  /*0650*/  LDG.E R10, desc[UR4][R10.64] ;  /* 0x000000040a0a7981 */ /* 0x000f62000c1e1900 */
[----:B------:R-:W-:Y:S01]  /*0660*/  IADD3 R21, PT, PT, R21, 0x4, RZ ;  /* 0x0000000415157810 */ /* 0x000fe20007ffe0ff */
[----:B---3--:R-:W-:-:S04]  /*0670*/  FFMA R24, R13, R4, R24 ;  /* 0x000000040d187223 */ /* 0x008fc80000000018 */
[----:B--2---:R-:W-:-:S04]  /*0680*/  FFMA R15, R15, R6, R24 ;  /* 0x000000060f0f7223 */ /* 0x004fc80000000018 */
[----:B----4-:R-:W-:-:S04]  /*0690*/  FFMA R15, R18, R22, R15 ;  /* 0x00000016120f7223 */ /* 0x010fc8000000000f */
[----:B-----5:R-:W-:-:S07]  /*06a0*/  FFMA R24, R26, R10, R15 ;  /* 0x0000000a1a187223 */ /* 0x020fce000000000f */
.L_x_11:
[----:B------:R-:W-:Y:S05]  /*06b0*/  @!P0 BRA `(.L_x_8) ;  /* 0x00000000007c8947 */ /* 0x000fea0003800000 */
[----:B------:R-:W-:Y:S02]  /*06c0*/  ISETP.NE.AND P1, PT, R14, 0x1, PT ;  /* 0x000000010e00780c */ /* 0x000fe40003f25270 */
[----:B------:R-:W-:-:S04]  /*06d0*/  LOP3.LUT R19, R19, 0x1, RZ, 0xc0, !PT ;  /* 0x0000000113137812 */ /* 0x000fc800078ec0ff */
[----:B------:R-:W-:-:S07]  /*06e0*/  ISETP.NE.U32.AND P0, PT, R19, 0x1, PT ;  /* 0x000000011300780c */ /* 0x000fce0003f05070 */
[----:B------:R-:W0:Y:S01]  /*06f0*/  @P1 LDC.64 R10, c[0x0][0x388] ;  /* 0x0000e200ff0a1b82 */ /* 0x000e220000000a00 */
[CC--:B------:R-:W-:Y:S02]  /*0700*/  @P1 IADD3 R13, PT, PT, R20.reuse, R21.reuse, RZ ;  /* 0x00000015140d1210 */ /* 0x0c0fe40007ffe0ff */
[----:B------:R-:W-:-:S04]  /*0710*/  @P1 IADD3 R12, P2, PT, R20, R21, RZ ;  /* 0x00000015140c1210 */ /* 0x000fc80007f5e0ff */
[----:B------:R-:W-:Y:S01]  /*0720*/  @P1 IADD3.X R14, PT, PT, RZ, RZ, RZ, P2, !PT ;  /* 0x000000ffff0e1210 */ /* 0x000fe200017fe4ff */
[----:B------:R-:W1:Y:S08]  /*0730*/  @P1 LDC.64 R8, c[0x0][0x390] ;  /* 0x0000e400ff081b82 */ /* 0x000e700000000a00 */
[----:B------:R-:W2:Y:S08]  /*0740*/  @P1 LDC.64 R6, c[0x0][0x388] ;  /* 0x0000e200ff061b82 */ /* 0x000eb00000000a00 */
[----:B------:R-:W3:Y:S01]  /*0750*/  @!P0 LDC.64 R4, c[0x0][0x388] ;  /* 0x0000e200ff048b82 */ /* 0x000ee20000000a00 */
[----:B0-----:R-:W-:-:S04]  /*0760*/  @P1 IMAD.WIDE.U32 R10, R13, 0x4, R10 ;  /* 0x000000040d0a1825 */ /* 0x001fc800078e000a */
[C---:B------:R-:W-:Y:S01]  /*0770*/  @P1 IMAD R13, R21.reuse, R17, R0 ;  /* 0x00000011150d1224 */ /* 0x040fe200078e0200 */
[----:B------:R-:W-:Y:S01]  /*0780*/  @P1 IADD3 R21, PT, PT, R21, 0x2, RZ ;  /* 0x0000000215151810 */ /* 0x000fe20007ffe0ff */
[----:B------:R-:W4:Y:S01]  /*0790*/  @P1 LDG.E R11, desc[UR4][R10.64] ;  /* 0x000000040a0b1981 */ /* 0x000f22000c1e1900 */
[----:B------:R-:W0:Y:S01]  /*07a0*/  @!P0 LDC.64 R2, c[0x0][0x390] ;  /* 0x0000e400ff028b82 */ /* 0x000e220000000a00 */
[----:B-1----:R-:W-:Y:S01]  /*07b0*/  @P1 IMAD.WIDE R8, R13, 0x4, R8 ;  /* 0x000000040d081825 */ /* 0x002fe200078e0208 */
[----:B------:R-:W-:Y:S02]  /*07c0*/  @!P0 IADD3 R15, PT, PT, R20, R21, RZ ;  /* 0x00000015140f8210 */ /* 0x000fe40007ffe0ff */
[----:B--2---:R-:W-:Y:S01]  /*07d0*/  @P1 LEA R6, P2, R12, R6, 0x2 ;  /* 0x000000060c061211 */ /* 0x004fe200078410ff */
[----:B------:R-:W-:-:S03]  /*07e0*/  @!P0 IMAD R21, R21, R17, R0 ;  /* 0x0000001115158224 */ /* 0x000fc600078e0200 */
[----:B------:R-:W-:Y:S01]  /*07f0*/  @P1 LEA.HI.X R7, R12, R7, R14, 0x2, P2 ;  /* 0x000000070c071211 */ /* 0x000fe200010f140e */
[----:B------:R-:W-:Y:S01]  /*0800*/  @P1 IMAD.WIDE R12, R17, 0x4, R8 ;  /* 0x00000004110c1825 */ /* 0x000fe200078e0208 */
[----:B------:R-:W4:Y:S03]  /*0810*/  @P1 LDG.E R14, desc[UR4][R8.64] ;  /* 0x00000004080e1981 */ /* 0x000f26000c1e1900 */
[----:B---3--:R-:W-:Y:S01]  /*0820*/  @!P0 IMAD.WIDE.U32 R4, R15, 0x4, R4 ;  /* 0x000000040f048825 */ /* 0x008fe200078e0004 */
[----:B------:R-:W2:Y:S04]  /*0830*/  @P1 LDG.E R6, desc[UR4][R6.64+0x4] ;  /* 0x0000040406061981 */ /* 0x000ea8000c1e1900 */
[----:B------:R-:W2:Y:S01]  /*0840*/  @P1 LDG.E R12, desc[UR4][R12.64] ;  /* 0x000000040c0c1981 */ /* 0x000ea2000c1e1900 */
[----:B0-----:R-:W-:-:S03]  /*0850*/  @!P0 IMAD.WIDE R2, R21, 0x4, R2 ;  /* 0x0000000415028825 */ /* 0x001fc600078e0202 */
[----:B------:R-:W3:Y:S04]  /*0860*/  @!P0 LDG.E R5, desc[UR4][R4.64] ;  /* 0x0000000404058981 */ /* 0x000ee8000c1e1900 */
[----:B------:R-:W3:Y:S01]  /*0870*/  @!P0 LDG.E R2, desc[UR4][R2.64] ;  /* 0x0000000402028981 */ /* 0x000ee2000c1e1900 */
[----:B----4-:R-:W-:-:S04]  /*0880*/  @P1 FFMA R11, R11, R14, R24 ;  /* 0x0000000e0b0b1223 */ /* 0x010fc80000000018 */
[----:B--2---:R-:W-:-:S04]  /*0890*/  @P1 FFMA R24, R6, R12, R11 ;  /* 0x0000000c06181223 */ /* 0x004fc8000000000b */
[----:B---3--:R-:W-:-:S07]  /*08a0*/  @!P0 FFMA R24, R5, R2, R24 ;  /* 0x0000000205188223 */ /* 0x008fce0000000018 */
.L_x_8:
[----:B------:R-:W0:Y:S01]  /*08b0*/  LDC.64 R2, c[0x0][0x380] ;  /* 0x0000e000ff027b82 */ /* 0x000e220000000a00 */
[----:B------:R-:W-:-:S04]  /*08c0*/  IMAD R17, R16, R17, R0 ;  /* 0x0000001110117224 */ /* 0x000fc800078e0200 */
[----:B0-----:R-:W-:-:S05]  /*08d0*/  IMAD.WIDE R2, R17, 0x4, R2 ;  /* 0x0000000411027825 */ /* 0x001fca00078e0202 */
[----:B------:R-:W-:Y:S01]  /*08e0*/  STG.E desc[UR4][R2.64], R24 ;  /* 0x0000001802007986 */ /* 0x000fe2000c101904 */
[----:B------:R-:W-:Y:S05]  /*08f0*/  EXIT ;  /* 0x000000000000794d */ /* 0x000fea0003800000 */
.L_x_12:
        /* <DEDUP_REMOVED lines=16> */
.L_x_14:


//--------------------- .nv.shared._Z17tiled_cuda_matmulPfS_S_iiii --------------------------
	.section	.nv.shared._Z17tiled_cuda_matmulPfS_S_iiii,"aw",@nobits
	.sectionflags	@""
	.align	16
	.zero		1024


//--------------------- .nv.shared.reserved.0     --------------------------
	.section	.nv.shared.reserved.0,"aw",@nobits
	.weak		__nv_reservedSMEM_offset_0_alias
	.size		__nv_reservedSMEM_offset_0_alias, 0, 64
	.other		__nv_reservedSMEM_offset_0_alias,@"STO_CUDA_RESERVED_SHARED STV_DEFAULT"
__nv_reservedSMEM_offset_0_alias:
	.zero		0
	.zero		64


//--------------------- .nv.shared._Z17naive_cuda_matmulPfS_S_iii --------------------------
	.section	.nv.shared._Z17naive_cuda_matmulPfS_S_iii,"aw",@nobits
	.sectionflags	@""
	.align	16
	.zero		1024


//--------------------- .nv.constant0._Z17tiled_cuda_matmulPfS_S_iiii --------------------------
	.section	.nv.constant0._Z17tiled_cuda_matmulPfS_S_iiii,"a",@progbits
	.sectionflags	@""
	.align	4
.nv.constant0._Z17tiled_cuda_matmulPfS_S_iiii:
	.zero		936


//--------------------- .nv.constant0._Z17naive_cuda_matmulPfS_S_iii --------------------------
	.section	.nv.constant0._Z17naive_cuda_matmulPfS_S_iii,"a",@progbits
	.sectionflags	@""
	.align	4
.nv.constant0._Z17naive_cuda_matmulPfS_S_iii:
	.zero		932


//--------------------- SYMBOLS --------------------------

	.type		.nv.reservedSmem.offset0,@object
	.size		.nv.reservedSmem.offset0,0x4
	.type		.nv.reservedSmem.cap,@object
	.size		.nv.reservedSmem.cap,0x4
